//
// Generated by NVIDIA NVVM Compiler
//
// Compiler Build ID: CL-36424714
// Cuda compilation tools, release 13.0, V13.0.88
// Based on NVVM 20.0.0
//

.version 9.0
.target sm_100
.address_size 64

	// .globl	_Z21flashAttentionForwardPKfS0_S0_PfS1_iif
.extern .shared .align 16 .b8 smem[];

.visible .entry _Z21flashAttentionForwardPKfS0_S0_PfS1_iif(
	.param .u64 .ptr .align 1 _Z21flashAttentionForwardPKfS0_S0_PfS1_iif_param_0,
	.param .u64 .ptr .align 1 _Z21flashAttentionForwardPKfS0_S0_PfS1_iif_param_1,
	.param .u64 .ptr .align 1 _Z21flashAttentionForwardPKfS0_S0_PfS1_iif_param_2,
	.param .u64 .ptr .align 1 _Z21flashAttentionForwardPKfS0_S0_PfS1_iif_param_3,
	.param .u64 .ptr .align 1 _Z21flashAttentionForwardPKfS0_S0_PfS1_iif_param_4,
	.param .u32 _Z21flashAttentionForwardPKfS0_S0_PfS1_iif_param_5,
	.param .u32 _Z21flashAttentionForwardPKfS0_S0_PfS1_iif_param_6,
	.param .f32 _Z21flashAttentionForwardPKfS0_S0_PfS1_iif_param_7
)
{
	.reg .pred 	%p<107>;
	.reg .b32 	%r<510>;
	.reg .b32 	%f<300>;
	.reg .b64 	%rd<62>;

	ld.param.u64 	%rd6, [_Z21flashAttentionForwardPKfS0_S0_PfS1_iif_param_0];
	ld.param.u64 	%rd7, [_Z21flashAttentionForwardPKfS0_S0_PfS1_iif_param_1];
	ld.param.u64 	%rd8, [_Z21flashAttentionForwardPKfS0_S0_PfS1_iif_param_2];
	ld.param.u64 	%rd9, [_Z21flashAttentionForwardPKfS0_S0_PfS1_iif_param_3];
	ld.param.u64 	%rd10, [_Z21flashAttentionForwardPKfS0_S0_PfS1_iif_param_4];
	ld.param.u32 	%r172, [_Z21flashAttentionForwardPKfS0_S0_PfS1_iif_param_5];
	ld.param.u32 	%r173, [_Z21flashAttentionForwardPKfS0_S0_PfS1_iif_param_6];
	ld.param.f32 	%f49, [_Z21flashAttentionForwardPKfS0_S0_PfS1_iif_param_7];
	cvta.to.global.u64 	%rd1, %rd6;
	cvta.to.global.u64 	%rd2, %rd8;
	cvta.to.global.u64 	%rd3, %rd7;
	cvta.to.global.u64 	%rd4, %rd9;
	cvta.to.global.u64 	%rd5, %rd10;
	mov.u32 	%r174, %ctaid.x;
	shl.b32 	%r1, %r174, 5;
	shl.b32 	%r2, %r173, 7;
	mov.u32 	%r175, smem;
	add.s32 	%r3, %r175, %r2;
	add.s32 	%r4, %r3, %r2;
	add.s32 	%r5, %r4, %r2;
	mov.u32 	%r502, %tid.x;
	mov.u32 	%r7, %ntid.x;
	shl.b32 	%r8, %r173, 5;
	setp.ge.s32 	%p1, %r502, %r8;
	@%p1 bra 	$L__BB0_5;
	add.s32 	%r176, %r502, %r7;
	max.u32 	%r177, %r8, %r176;
	setp.lt.u32 	%p2, %r176, %r8;
	selp.u32 	%r178, 1, 0, %p2;
	add.s32 	%r179, %r176, %r178;
	sub.s32 	%r180, %r177, %r179;
	div.u32 	%r181, %r180, %r7;
	add.s32 	%r9, %r181, %r178;
	and.b32  	%r182, %r9, 3;
	setp.eq.s32 	%p3, %r182, 3;
	mov.u32 	%r469, %r502;
	@%p3 bra 	$L__BB0_4;
	add.s32 	%r184, %r9, 1;
	and.b32  	%r10, %r184, 3;
	mov.b32 	%r468, 0;
	mov.u32 	%r469, %r502;
$L__BB0_3:
	.pragma "nounroll";
	shl.b32 	%r185, %r469, 2;
	add.s32 	%r186, %r5, %r185;
	mov.b32 	%r187, 0;
	st.shared.u32 	[%r186+4096], %r187;
	add.s32 	%r469, %r469, %r7;
	add.s32 	%r468, %r468, 1;
	setp.ne.s32 	%p4, %r468, %r10;
	@%p4 bra 	$L__BB0_3;
$L__BB0_4:
	setp.lt.u32 	%p5, %r9, 3;
	@%p5 bra 	$L__BB0_5;
	bra.uni 	$L__BB0_127;
$L__BB0_5:
	add.s32 	%r507, %r5, %r2;
	setp.gt.u32 	%p7, %r502, 31;
	@%p7 bra 	$L__BB0_11;
	add.s32 	%r195, %r502, %r7;
	max.u32 	%r196, %r195, 32;
	setp.lt.u32 	%p8, %r195, 32;
	selp.u32 	%r197, 1, 0, %p8;
	add.s32 	%r198, %r195, %r197;
	sub.s32 	%r199, %r196, %r198;
	div.u32 	%r200, %r199, %r7;
	add.s32 	%r17, %r200, %r197;
	and.b32  	%r201, %r17, 3;
	setp.eq.s32 	%p9, %r201, 3;
	mov.u32 	%r472, %r502;
	@%p9 bra 	$L__BB0_9;
	add.s32 	%r203, %r17, 1;
	and.b32  	%r18, %r203, 3;
	mov.b32 	%r471, 0;
	mov.u32 	%r472, %r502;
$L__BB0_8:
	.pragma "nounroll";
	shl.b32 	%r204, %r472, 2;
	add.s32 	%r205, %r507, %r204;
	mov.b32 	%r206, -8388608;
	st.shared.u32 	[%r205+4096], %r206;
	mov.b32 	%r207, 0;
	st.shared.u32 	[%r205+4224], %r207;
	add.s32 	%r472, %r472, %r7;
	add.s32 	%r471, %r471, 1;
	setp.ne.s32 	%p10, %r471, %r18;
	@%p10 bra 	$L__BB0_8;
$L__BB0_9:
	setp.lt.u32 	%p11, %r17, 3;
	@%p11 bra 	$L__BB0_11;
$L__BB0_10:
	shl.b32 	%r208, %r472, 2;
	add.s32 	%r209, %r507, %r208;
	mov.b32 	%r210, -8388608;
	st.shared.u32 	[%r209+4096], %r210;
	mov.b32 	%r211, 0;
	st.shared.u32 	[%r209+4224], %r211;
	shl.b32 	%r212, %r7, 2;
	add.s32 	%r213, %r209, %r212;
	st.shared.u32 	[%r213+4096], %r210;
	st.shared.u32 	[%r213+4224], %r211;
	add.s32 	%r214, %r213, %r212;
	st.shared.u32 	[%r214+4096], %r210;
	st.shared.u32 	[%r214+4224], %r211;
	add.s32 	%r215, %r214, %r212;
	st.shared.u32 	[%r215+4096], %r210;
	st.shared.u32 	[%r215+4224], %r211;
	add.s32 	%r472, %r212, %r472;
	setp.lt.u32 	%p12, %r472, 32;
	@%p12 bra 	$L__BB0_10;
$L__BB0_11:
	setp.ge.s32 	%p13, %r502, %r8;
	bar.sync 	0;
	@%p13 bra 	$L__BB0_27;
	add.s32 	%r216, %r502, %r7;
	max.u32 	%r217, %r8, %r216;
	setp.lt.u32 	%p14, %r216, %r8;
	selp.u32 	%r218, 1, 0, %p14;
	add.s32 	%r219, %r216, %r218;
	sub.s32 	%r220, %r217, %r219;
	div.u32 	%r221, %r220, %r7;
	add.s32 	%r28, %r221, %r218;
	and.b32  	%r222, %r28, 3;
	setp.eq.s32 	%p15, %r222, 3;
	mov.u32 	%r477, %r502;
	@%p15 bra 	$L__BB0_17;
	add.s32 	%r224, %r28, 1;
	and.b32  	%r29, %r224, 3;
	mov.b32 	%r476, 0;
	mov.u32 	%r477, %r502;
$L__BB0_14:
	.pragma "nounroll";
	div.s32 	%r225, %r477, %r173;
	add.s32 	%r32, %r225, %r1;
	setp.ge.s32 	%p16, %r32, %r172;
	mov.f32 	%f277, 0f00000000;
	@%p16 bra 	$L__BB0_16;
	rem.s32 	%r226, %r477, %r173;
	mad.lo.s32 	%r227, %r32, %r173, %r226;
	mul.wide.s32 	%rd11, %r227, 4;
	add.s64 	%rd12, %rd1, %rd11;
	ld.global.nc.f32 	%f277, [%rd12];
$L__BB0_16:
	shl.b32 	%r228, %r477, 2;
	add.s32 	%r230, %r175, %r228;
	st.shared.f32 	[%r230], %f277;
	add.s32 	%r477, %r477, %r7;
	add.s32 	%r476, %r476, 1;
	setp.ne.s32 	%p17, %r476, %r29;
	@%p17 bra 	$L__BB0_14;
$L__BB0_17:
	setp.lt.u32 	%p18, %r28, 3;
	@%p18 bra 	$L__BB0_27;
$L__BB0_18:
	div.s32 	%r231, %r477, %r173;
	add.s32 	%r37, %r231, %r1;
	setp.ge.s32 	%p19, %r37, %r172;
	mov.f32 	%f278, 0f00000000;
	@%p19 bra 	$L__BB0_20;
	rem.s32 	%r232, %r477, %r173;
	mad.lo.s32 	%r233, %r37, %r173, %r232;
	mul.wide.s32 	%rd13, %r233, 4;
	add.s64 	%rd14, %rd1, %rd13;
	ld.global.nc.f32 	%f278, [%rd14];
$L__BB0_20:
	shl.b32 	%r234, %r477, 2;
	add.s32 	%r38, %r175, %r234;
	st.shared.f32 	[%r38], %f278;
	add.s32 	%r39, %r477, %r7;
	div.s32 	%r236, %r39, %r173;
	add.s32 	%r40, %r236, %r1;
	setp.ge.s32 	%p20, %r40, %r172;
	mov.f32 	%f279, 0f00000000;
	@%p20 bra 	$L__BB0_22;
	rem.s32 	%r237, %r39, %r173;
	mad.lo.s32 	%r238, %r40, %r173, %r237;
	mul.wide.s32 	%rd15, %r238, 4;
	add.s64 	%rd16, %rd1, %rd15;
	ld.global.nc.f32 	%f279, [%rd16];
$L__BB0_22:
	shl.b32 	%r41, %r7, 2;
	add.s32 	%r42, %r38, %r41;
	st.shared.f32 	[%r42], %f279;
	add.s32 	%r43, %r39, %r7;
	div.s32 	%r239, %r43, %r173;
	add.s32 	%r44, %r239, %r1;
	setp.ge.s32 	%p21, %r44, %r172;
	mov.f32 	%f280, 0f00000000;
	@%p21 bra 	$L__BB0_24;
	rem.s32 	%r240, %r43, %r173;
	mad.lo.s32 	%r241, %r44, %r173, %r240;
	mul.wide.s32 	%rd17, %r241, 4;
	add.s64 	%rd18, %rd1, %rd17;
	ld.global.nc.f32 	%f280, [%rd18];
$L__BB0_24:
	add.s32 	%r45, %r42, %r41;
	st.shared.f32 	[%r45], %f280;
	add.s32 	%r46, %r43, %r7;
	div.s32 	%r242, %r46, %r173;
	add.s32 	%r47, %r242, %r1;
	setp.ge.s32 	%p22, %r47, %r172;
	mov.f32 	%f281, 0f00000000;
	@%p22 bra 	$L__BB0_26;
	rem.s32 	%r243, %r46, %r173;
	mad.lo.s32 	%r244, %r47, %r173, %r243;
	mul.wide.s32 	%rd19, %r244, 4;
	add.s64 	%rd20, %rd1, %rd19;
	ld.global.nc.f32 	%f281, [%rd20];
$L__BB0_26:
	add.s32 	%r245, %r45, %r41;
	st.shared.f32 	[%r245], %f281;
	add.s32 	%r477, %r46, %r7;
	setp.lt.s32 	%p23, %r477, %r8;
	@%p23 bra 	$L__BB0_18;
$L__BB0_27:
	bar.sync 	0;
	setp.lt.s32 	%p24, %r172, 1;
	@%p24 bra 	$L__BB0_46;
	add.s32 	%r49, %r502, %r7;
	max.s32 	%r247, %r8, %r49;
	setp.lt.s32 	%p25, %r49, %r8;
	selp.u32 	%r248, 1, 0, %p25;
	add.s32 	%r249, %r49, %r248;
	sub.s32 	%r250, %r247, %r249;
	div.u32 	%r251, %r250, %r7;
	add.s32 	%r50, %r251, %r248;
	max.u32 	%r252, %r49, 1024;
	setp.lt.u32 	%p26, %r49, 1024;
	selp.u32 	%r253, 1, 0, %p26;
	add.s32 	%r254, %r49, %r253;
	sub.s32 	%r255, %r252, %r254;
	div.u32 	%r256, %r255, %r7;
	add.s32 	%r51, %r256, %r253;
	add.s32 	%r52, %r173, -1;
	and.b32  	%r53, %r173, 7;
	shl.b32 	%r257, %r502, 2;
	add.s32 	%r258, %r3, %r257;
	add.s32 	%r54, %r258, %r2;
	shl.b32 	%r55, %r7, 2;
	add.s32 	%r56, %r258, %r55;
	add.s32 	%r57, %r56, %r2;
	add.s32 	%r58, %r49, %r7;
	add.s32 	%r59, %r56, %r55;
	add.s32 	%r60, %r59, %r2;
	mul.f32 	%f11, %f49, 0f00000000;
	and.b32  	%r61, %r173, 2147483640;
	mov.b32 	%r479, 0;
$L__BB0_29:
	setp.ge.s32 	%p27, %r502, %r8;
	@%p27 bra 	$L__BB0_82;
	and.b32  	%r259, %r50, 3;
	setp.eq.s32 	%p28, %r259, 3;
	mov.u32 	%r480, %r502;
	@%p28 bra 	$L__BB0_43;
	shl.b32 	%r260, %r502, 2;
	add.s32 	%r63, %r3, %r260;
	div.s32 	%r261, %r502, %r173;
	add.s32 	%r64, %r261, %r479;
	setp.lt.s32 	%p29, %r64, %r172;
	@%p29 bra 	$L__BB0_33;
	mov.b32 	%r262, 0;
	st.shared.u32 	[%r63], %r262;
	mov.f32 	%f282, 0f00000000;
	bra.uni 	$L__BB0_34;
$L__BB0_33:
	rem.s32 	%r263, %r502, %r173;
	mad.lo.s32 	%r264, %r64, %r173, %r263;
	mul.wide.s32 	%rd21, %r264, 4;
	add.s64 	%rd22, %rd3, %rd21;
	ld.global.nc.f32 	%f56, [%rd22];
	st.shared.f32 	[%r63], %f56;
	add.s64 	%rd23, %rd2, %rd21;
	ld.global.nc.f32 	%f282, [%rd23];
$L__BB0_34:
	and.b32  	%r265, %r50, 3;
	setp.eq.s32 	%p30, %r265, 0;
	st.shared.f32 	[%r54], %f282;
	mov.u32 	%r480, %r49;
	@%p30 bra 	$L__BB0_43;
	div.s32 	%r266, %r49, %r173;
	add.s32 	%r65, %r266, %r479;
	setp.lt.s32 	%p31, %r65, %r172;
	@%p31 bra 	$L__BB0_37;
	mov.b32 	%r267, 0;
	st.shared.u32 	[%r56], %r267;
	mov.f32 	%f283, 0f00000000;
	bra.uni 	$L__BB0_38;
$L__BB0_37:
	rem.s32 	%r268, %r49, %r173;
	mad.lo.s32 	%r269, %r65, %r173, %r268;
	mul.wide.s32 	%rd24, %r269, 4;
	add.s64 	%rd25, %rd3, %rd24;
	ld.global.nc.f32 	%f58, [%rd25];
	st.shared.f32 	[%r56], %f58;
	add.s64 	%rd26, %rd2, %rd24;
	ld.global.nc.f32 	%f283, [%rd26];
$L__BB0_38:
	setp.eq.s32 	%p32, %r265, 1;
	st.shared.f32 	[%r57], %f283;
	mov.u32 	%r480, %r58;
	@%p32 bra 	$L__BB0_43;
	div.s32 	%r271, %r58, %r173;
	add.s32 	%r66, %r271, %r479;
	setp.lt.s32 	%p33, %r66, %r172;
	@%p33 bra 	$L__BB0_41;
	mov.b32 	%r272, 0;
	st.shared.u32 	[%r59], %r272;
	mov.f32 	%f284, 0f00000000;
	bra.uni 	$L__BB0_42;
$L__BB0_41:
	rem.s32 	%r273, %r58, %r173;
	mad.lo.s32 	%r274, %r66, %r173, %r273;
	mul.wide.s32 	%rd27, %r274, 4;
	add.s64 	%rd28, %rd3, %rd27;
	ld.global.nc.f32 	%f60, [%rd28];
	st.shared.f32 	[%r59], %f60;
	add.s64 	%rd29, %rd2, %rd27;
	ld.global.nc.f32 	%f284, [%rd29];
$L__BB0_42:
	add.s32 	%r480, %r58, %r7;
	st.shared.f32 	[%r60], %f284;
$L__BB0_43:
	setp.lt.u32 	%p34, %r50, 3;
	@%p34 bra 	$L__BB0_82;
$L__BB0_44:
	div.s32 	%r275, %r480, %r173;
	add.s32 	%r82, %r275, %r479;
	setp.ge.s32 	%p35, %r82, %r172;
	@%p35 bra 	$L__BB0_71;
	rem.s32 	%r279, %r480, %r173;
	mad.lo.s32 	%r280, %r82, %r173, %r279;
	mul.wide.s32 	%rd30, %r280, 4;
	add.s64 	%rd31, %rd3, %rd30;
	ld.global.nc.f32 	%f62, [%rd31];
	shl.b32 	%r281, %r480, 2;
	add.s32 	%r282, %r3, %r281;
	st.shared.f32 	[%r282], %f62;
	add.s64 	%rd32, %rd2, %rd30;
	ld.global.nc.f32 	%f285, [%rd32];
	bra.uni 	$L__BB0_72;
$L__BB0_46:
	setp.ge.s32 	%p70, %r502, %r8;
	@%p70 bra 	$L__BB0_53;
	add.s32 	%r388, %r502, %r7;
	max.s32 	%r389, %r8, %r388;
	setp.lt.s32 	%p71, %r388, %r8;
	selp.u32 	%r390, 1, 0, %p71;
	add.s32 	%r391, %r388, %r390;
	sub.s32 	%r392, %r389, %r391;
	div.u32 	%r393, %r392, %r7;
	add.s32 	%r69, %r393, %r390;
	and.b32  	%r394, %r69, 3;
	setp.eq.s32 	%p72, %r394, 3;
	mov.u32 	%r484, %r502;
	@%p72 bra 	$L__BB0_52;
	shl.b32 	%r395, %r502, 2;
	mad.lo.s32 	%r396, %r173, 384, %r395;
	mov.u32 	%r397, smem;
	add.s32 	%r398, %r396, %r397;
	add.s32 	%r482, %r398, 4096;
	shl.b32 	%r71, %r7, 2;
	add.s32 	%r399, %r69, 1;
	and.b32  	%r400, %r399, 3;
	neg.s32 	%r481, %r400;
	mov.u32 	%r484, %r502;
$L__BB0_49:
	.pragma "nounroll";
	div.s32 	%r401, %r484, %r173;
	add.s32 	%r76, %r401, %r1;
	setp.ge.s32 	%p73, %r76, %r172;
	@%p73 bra 	$L__BB0_51;
	ld.shared.f32 	%f152, [%r482];
	rem.s32 	%r402, %r484, %r173;
	mad.lo.s32 	%r403, %r76, %r173, %r402;
	mul.wide.s32 	%rd42, %r403, 4;
	add.s64 	%rd43, %rd4, %rd42;
	st.global.f32 	[%rd43], %f152;
$L__BB0_51:
	add.s32 	%r484, %r484, %r7;
	add.s32 	%r482, %r482, %r71;
	add.s32 	%r481, %r481, 1;
	setp.ne.s32 	%p74, %r481, 0;
	@%p74 bra 	$L__BB0_49;
$L__BB0_52:
	setp.lt.u32 	%p75, %r69, 3;
	@%p75 bra 	$L__BB0_53;
	bra.uni 	$L__BB0_118;
$L__BB0_53:
	setp.gt.u32 	%p81, %r502, 31;
	@%p81 bra 	$L__BB0_70;
	add.s32 	%r424, %r502, %r7;
	max.u32 	%r425, %r424, 32;
	setp.lt.u32 	%p82, %r424, 32;
	selp.u32 	%r426, 1, 0, %p82;
	add.s32 	%r427, %r424, %r426;
	sub.s32 	%r428, %r425, %r427;
	div.u32 	%r429, %r428, %r7;
	add.s32 	%r126, %r429, %r426;
	and.b32  	%r430, %r126, 3;
	setp.eq.s32 	%p83, %r430, 3;
	@%p83 bra 	$L__BB0_59;
	add.s32 	%r431, %r126, 1;
	and.b32  	%r432, %r431, 3;
	shl.b32 	%r433, %r173, 9;
	shl.b32 	%r434, %r502, 2;
	add.s32 	%r435, %r433, %r434;
	mov.u32 	%r436, smem;
	add.s32 	%r437, %r435, %r436;
	add.s32 	%r501, %r437, 4224;
	shl.b32 	%r128, %r7, 2;
	add.s32 	%r500, %r502, %r1;
	neg.s32 	%r499, %r432;
	mad.lo.s32 	%r502, %r7, %r432, %r502;
$L__BB0_56:
	.pragma "nounroll";
	setp.ge.s32 	%p84, %r500, %r172;
	@%p84 bra 	$L__BB0_58;
	ld.shared.f32 	%f157, [%r501+-128];
	ld.shared.f32 	%f158, [%r501];
	setp.lt.f32 	%p85, %f158, 0f00800000;
	mul.f32 	%f159, %f158, 0f4B000000;
	selp.f32 	%f160, %f159, %f158, %p85;
	selp.f32 	%f161, 0fC1B80000, 0f00000000, %p85;
	mov.b32 	%r438, %f160;
	add.s32 	%r439, %r438, -1059760811;
	and.b32  	%r440, %r439, -8388608;
	sub.s32 	%r441, %r438, %r440;
	mov.b32 	%f162, %r441;
	cvt.rn.f32.s32 	%f163, %r440;
	fma.rn.f32 	%f164, %f163, 0f34000000, %f161;
	add.f32 	%f165, %f162, 0fBF800000;
	fma.rn.f32 	%f166, %f165, 0fBE055027, 0f3E1039F6;
	fma.rn.f32 	%f167, %f166, %f165, 0fBDF8CDCC;
	fma.rn.f32 	%f168, %f167, %f165, 0f3E0F2955;
	fma.rn.f32 	%f169, %f168, %f165, 0fBE2AD8B9;
	fma.rn.f32 	%f170, %f169, %f165, 0f3E4CED0B;
	fma.rn.f32 	%f171, %f170, %f165, 0fBE7FFF22;
	fma.rn.f32 	%f172, %f171, %f165, 0f3EAAAA78;
	fma.rn.f32 	%f173, %f172, %f165, 0fBF000000;
	mul.f32 	%f174, %f165, %f173;
	fma.rn.f32 	%f175, %f174, %f165, %f165;
	fma.rn.f32 	%f176, %f164, 0f3F317218, %f175;
	setp.gt.u32 	%p86, %r438, 2139095039;
	fma.rn.f32 	%f177, %f160, 0f7F800000, 0f7F800000;
	selp.f32 	%f178, %f177, %f176, %p86;
	setp.eq.f32 	%p87, %f160, 0f00000000;
	selp.f32 	%f179, 0fFF800000, %f178, %p87;
	add.f32 	%f180, %f157, %f179;
	mul.wide.s32 	%rd52, %r500, 4;
	add.s64 	%rd53, %rd5, %rd52;
	st.global.f32 	[%rd53], %f180;
$L__BB0_58:
	add.s32 	%r501, %r501, %r128;
	add.s32 	%r500, %r500, %r7;
	add.s32 	%r499, %r499, 1;
	setp.ne.s32 	%p88, %r499, 0;
	@%p88 bra 	$L__BB0_56;
$L__BB0_59:
	setp.lt.u32 	%p89, %r126, 3;
	@%p89 bra 	$L__BB0_70;
	add.s32 	%r508, %r502, %r1;
	shl.b32 	%r140, %r7, 2;
	shl.b32 	%r141, %r502, 2;
	shl.b32 	%r142, %r7, 4;
	shl.b32 	%r442, %r7, 3;
	add.s32 	%r143, %r442, %r141;
	mad.lo.s32 	%r144, %r7, 12, %r141;
	add.s32 	%r443, %r7, %r502;
	shl.b32 	%r444, %r443, 2;
	add.s32 	%r145, %r444, 4096;
	add.s32 	%r506, %r443, %r1;
	shl.b32 	%r445, %r7, 1;
	add.s32 	%r505, %r508, %r445;
	mad.lo.s32 	%r504, %r7, 3, %r508;
$L__BB0_61:
	setp.ge.s32 	%p90, %r508, %r172;
	@%p90 bra 	$L__BB0_63;
	add.s32 	%r446, %r507, %r141;
	ld.shared.f32 	%f181, [%r446+4096];
	ld.shared.f32 	%f182, [%r446+4224];
	setp.lt.f32 	%p91, %f182, 0f00800000;
	mul.f32 	%f183, %f182, 0f4B000000;
	selp.f32 	%f184, %f183, %f182, %p91;
	selp.f32 	%f185, 0fC1B80000, 0f00000000, %p91;
	mov.b32 	%r447, %f184;
	add.s32 	%r448, %r447, -1059760811;
	and.b32  	%r449, %r448, -8388608;
	sub.s32 	%r450, %r447, %r449;
	mov.b32 	%f186, %r450;
	cvt.rn.f32.s32 	%f187, %r449;
	fma.rn.f32 	%f188, %f187, 0f34000000, %f185;
	add.f32 	%f189, %f186, 0fBF800000;
	fma.rn.f32 	%f190, %f189, 0fBE055027, 0f3E1039F6;
	fma.rn.f32 	%f191, %f190, %f189, 0fBDF8CDCC;
	fma.rn.f32 	%f192, %f191, %f189, 0f3E0F2955;
	fma.rn.f32 	%f193, %f192, %f189, 0fBE2AD8B9;
	fma.rn.f32 	%f194, %f193, %f189, 0f3E4CED0B;
	fma.rn.f32 	%f195, %f194, %f189, 0fBE7FFF22;
	fma.rn.f32 	%f196, %f195, %f189, 0f3EAAAA78;
	fma.rn.f32 	%f197, %f196, %f189, 0fBF000000;
	mul.f32 	%f198, %f189, %f197;
	fma.rn.f32 	%f199, %f198, %f189, %f189;
	fma.rn.f32 	%f200, %f188, 0f3F317218, %f199;
	setp.gt.u32 	%p92, %r447, 2139095039;
	fma.rn.f32 	%f201, %f184, 0f7F800000, 0f7F800000;
	selp.f32 	%f202, %f201, %f200, %p92;
	setp.eq.f32 	%p93, %f184, 0f00000000;
	selp.f32 	%f203, 0fFF800000, %f202, %p93;
	add.f32 	%f204, %f181, %f203;
	mul.wide.s32 	%rd54, %r508, 4;
	add.s64 	%rd55, %rd5, %rd54;
	st.global.f32 	[%rd55], %f204;
$L__BB0_63:
	setp.ge.s32 	%p94, %r506, %r172;
	@%p94 bra 	$L__BB0_65;
	add.s32 	%r451, %r507, %r145;
	ld.shared.f32 	%f205, [%r451];
	ld.shared.f32 	%f206, [%r451+128];
	setp.lt.f32 	%p95, %f206, 0f00800000;
	mul.f32 	%f207, %f206, 0f4B000000;
	selp.f32 	%f208, %f207, %f206, %p95;
	selp.f32 	%f209, 0fC1B80000, 0f00000000, %p95;
	mov.b32 	%r452, %f208;
	add.s32 	%r453, %r452, -1059760811;
	and.b32  	%r454, %r453, -8388608;
	sub.s32 	%r455, %r452, %r454;
	mov.b32 	%f210, %r455;
	cvt.rn.f32.s32 	%f211, %r454;
	fma.rn.f32 	%f212, %f211, 0f34000000, %f209;
	add.f32 	%f213, %f210, 0fBF800000;
	fma.rn.f32 	%f214, %f213, 0fBE055027, 0f3E1039F6;
	fma.rn.f32 	%f215, %f214, %f213, 0fBDF8CDCC;
	fma.rn.f32 	%f216, %f215, %f213, 0f3E0F2955;
	fma.rn.f32 	%f217, %f216, %f213, 0fBE2AD8B9;
	fma.rn.f32 	%f218, %f217, %f213, 0f3E4CED0B;
	fma.rn.f32 	%f219, %f218, %f213, 0fBE7FFF22;
	fma.rn.f32 	%f220, %f219, %f213, 0f3EAAAA78;
	fma.rn.f32 	%f221, %f220, %f213, 0fBF000000;
	mul.f32 	%f222, %f213, %f221;
	fma.rn.f32 	%f223, %f222, %f213, %f213;
	fma.rn.f32 	%f224, %f212, 0f3F317218, %f223;
	setp.gt.u32 	%p96, %r452, 2139095039;
	fma.rn.f32 	%f225, %f208, 0f7F800000, 0f7F800000;
	selp.f32 	%f226, %f225, %f224, %p96;
	setp.eq.f32 	%p97, %f208, 0f00000000;
	selp.f32 	%f227, 0fFF800000, %f226, %p97;
	add.f32 	%f228, %f205, %f227;
	mul.wide.s32 	%rd56, %r506, 4;
	add.s64 	%rd57, %rd5, %rd56;
	st.global.f32 	[%rd57], %f228;
$L__BB0_65:
	add.s32 	%r164, %r502, %r7;
	setp.ge.s32 	%p98, %r505, %r172;
	@%p98 bra 	$L__BB0_67;
	add.s32 	%r456, %r507, %r143;
	ld.shared.f32 	%f229, [%r456+4096];
	ld.shared.f32 	%f230, [%r456+4224];
	setp.lt.f32 	%p99, %f230, 0f00800000;
	mul.f32 	%f231, %f230, 0f4B000000;
	selp.f32 	%f232, %f231, %f230, %p99;
	selp.f32 	%f233, 0fC1B80000, 0f00000000, %p99;
	mov.b32 	%r457, %f232;
	add.s32 	%r458, %r457, -1059760811;
	and.b32  	%r459, %r458, -8388608;
	sub.s32 	%r460, %r457, %r459;
	mov.b32 	%f234, %r460;
	cvt.rn.f32.s32 	%f235, %r459;
	fma.rn.f32 	%f236, %f235, 0f34000000, %f233;
	add.f32 	%f237, %f234, 0fBF800000;
	fma.rn.f32 	%f238, %f237, 0fBE055027, 0f3E1039F6;
	fma.rn.f32 	%f239, %f238, %f237, 0fBDF8CDCC;
	fma.rn.f32 	%f240, %f239, %f237, 0f3E0F2955;
	fma.rn.f32 	%f241, %f240, %f237, 0fBE2AD8B9;
	fma.rn.f32 	%f242, %f241, %f237, 0f3E4CED0B;
	fma.rn.f32 	%f243, %f242, %f237, 0fBE7FFF22;
	fma.rn.f32 	%f244, %f243, %f237, 0f3EAAAA78;
	fma.rn.f32 	%f245, %f244, %f237, 0fBF000000;
	mul.f32 	%f246, %f237, %f245;
	fma.rn.f32 	%f247, %f246, %f237, %f237;
	fma.rn.f32 	%f248, %f236, 0f3F317218, %f247;
	setp.gt.u32 	%p100, %r457, 2139095039;
	fma.rn.f32 	%f249, %f232, 0f7F800000, 0f7F800000;
	selp.f32 	%f250, %f249, %f248, %p100;
	setp.eq.f32 	%p101, %f232, 0f00000000;
	selp.f32 	%f251, 0fFF800000, %f250, %p101;
	add.f32 	%f252, %f229, %f251;
	mul.wide.s32 	%rd58, %r505, 4;
	add.s64 	%rd59, %rd5, %rd58;
	st.global.f32 	[%rd59], %f252;
$L__BB0_67:
	add.s32 	%r165, %r164, %r7;
	setp.ge.s32 	%p102, %r504, %r172;
	@%p102 bra 	$L__BB0_69;
	add.s32 	%r461, %r507, %r144;
	ld.shared.f32 	%f253, [%r461+4096];
	ld.shared.f32 	%f254, [%r461+4224];
	setp.lt.f32 	%p103, %f254, 0f00800000;
	mul.f32 	%f255, %f254, 0f4B000000;
	selp.f32 	%f256, %f255, %f254, %p103;
	selp.f32 	%f257, 0fC1B80000, 0f00000000, %p103;
	mov.b32 	%r462, %f256;
	add.s32 	%r463, %r462, -1059760811;
	and.b32  	%r464, %r463, -8388608;
	sub.s32 	%r465, %r462, %r464;
	mov.b32 	%f258, %r465;
	cvt.rn.f32.s32 	%f259, %r464;
	fma.rn.f32 	%f260, %f259, 0f34000000, %f257;
	add.f32 	%f261, %f258, 0fBF800000;
	fma.rn.f32 	%f262, %f261, 0fBE055027, 0f3E1039F6;
	fma.rn.f32 	%f263, %f262, %f261, 0fBDF8CDCC;
	fma.rn.f32 	%f264, %f263, %f261, 0f3E0F2955;
	fma.rn.f32 	%f265, %f264, %f261, 0fBE2AD8B9;
	fma.rn.f32 	%f266, %f265, %f261, 0f3E4CED0B;
	fma.rn.f32 	%f267, %f266, %f261, 0fBE7FFF22;
	fma.rn.f32 	%f268, %f267, %f261, 0f3EAAAA78;
	fma.rn.f32 	%f269, %f268, %f261, 0fBF000000;
	mul.f32 	%f270, %f261, %f269;
	fma.rn.f32 	%f271, %f270, %f261, %f261;
	fma.rn.f32 	%f272, %f260, 0f3F317218, %f271;
	setp.gt.u32 	%p104, %r462, 2139095039;
	fma.rn.f32 	%f273, %f256, 0f7F800000, 0f7F800000;
	selp.f32 	%f274, %f273, %f272, %p104;
	setp.eq.f32 	%p105, %f256, 0f00000000;
	selp.f32 	%f275, 0fFF800000, %f274, %p105;
	add.f32 	%f276, %f253, %f275;
	mul.wide.s32 	%rd60, %r504, 4;
	add.s64 	%rd61, %rd5, %rd60;
	st.global.f32 	[%rd61], %f276;
$L__BB0_69:
	add.s32 	%r466, %r165, %r7;
	add.s32 	%r502, %r466, %r7;
	add.s32 	%r508, %r508, %r140;
	add.s32 	%r507, %r507, %r142;
	add.s32 	%r506, %r506, %r140;
	add.s32 	%r505, %r505, %r140;
	add.s32 	%r504, %r504, %r140;
	setp.lt.u32 	%p106, %r502, 32;
	@%p106 bra 	$L__BB0_61;
$L__BB0_70:
	ret;
$L__BB0_71:
	shl.b32 	%r276, %r480, 2;
	add.s32 	%r277, %r3, %r276;
	mov.b32 	%r278, 0;
	st.shared.u32 	[%r277], %r278;
	mov.f32 	%f285, 0f00000000;
$L__BB0_72:
	shl.b32 	%r283, %r480, 2;
	add.s32 	%r83, %r4, %r283;
	st.shared.f32 	[%r83], %f285;
	add.s32 	%r84, %r480, %r7;
	div.s32 	%r284, %r84, %r173;
	add.s32 	%r85, %r284, %r479;
	setp.lt.s32 	%p36, %r85, %r172;
	@%p36 bra 	$L__BB0_74;
	shl.b32 	%r285, %r84, 2;
	add.s32 	%r286, %r3, %r285;
	mov.b32 	%r287, 0;
	st.shared.u32 	[%r286], %r287;
	mov.f32 	%f286, 0f00000000;
	bra.uni 	$L__BB0_75;
$L__BB0_74:
	rem.s32 	%r288, %r84, %r173;
	mad.lo.s32 	%r289, %r85, %r173, %r288;
	mul.wide.s32 	%rd33, %r289, 4;
	add.s64 	%rd34, %rd3, %rd33;
	ld.global.nc.f32 	%f64, [%rd34];
	shl.b32 	%r290, %r84, 2;
	add.s32 	%r291, %r3, %r290;
	st.shared.f32 	[%r291], %f64;
	add.s64 	%rd35, %rd2, %rd33;
	ld.global.nc.f32 	%f286, [%rd35];
$L__BB0_75:
	add.s32 	%r86, %r83, %r55;
	st.shared.f32 	[%r86], %f286;
	add.s32 	%r87, %r84, %r7;
	div.s32 	%r292, %r87, %r173;
	add.s32 	%r88, %r292, %r479;
	setp.lt.s32 	%p37, %r88, %r172;
	@%p37 bra 	$L__BB0_77;
	shl.b32 	%r293, %r87, 2;
	add.s32 	%r294, %r3, %r293;
	mov.b32 	%r295, 0;
	st.shared.u32 	[%r294], %r295;
	mov.f32 	%f287, 0f00000000;
	bra.uni 	$L__BB0_78;
$L__BB0_77:
	rem.s32 	%r296, %r87, %r173;
	mad.lo.s32 	%r297, %r88, %r173, %r296;
	mul.wide.s32 	%rd36, %r297, 4;
	add.s64 	%rd37, %rd3, %rd36;
	ld.global.nc.f32 	%f66, [%rd37];
	shl.b32 	%r298, %r87, 2;
	add.s32 	%r299, %r3, %r298;
	st.shared.f32 	[%r299], %f66;
	add.s64 	%rd38, %rd2, %rd36;
	ld.global.nc.f32 	%f287, [%rd38];
$L__BB0_78:
	add.s32 	%r89, %r86, %r55;
	st.shared.f32 	[%r89], %f287;
	add.s32 	%r90, %r87, %r7;
	div.s32 	%r300, %r90, %r173;
	add.s32 	%r91, %r300, %r479;
	setp.lt.s32 	%p38, %r91, %r172;
	@%p38 bra 	$L__BB0_80;
	shl.b32 	%r301, %r90, 2;
	add.s32 	%r302, %r3, %r301;
	mov.b32 	%r303, 0;
	st.shared.u32 	[%r302], %r303;
	mov.f32 	%f288, 0f00000000;
	bra.uni 	$L__BB0_81;
$L__BB0_80:
	rem.s32 	%r304, %r90, %r173;
	mad.lo.s32 	%r305, %r91, %r173, %r304;
	mul.wide.s32 	%rd39, %r305, 4;
	add.s64 	%rd40, %rd3, %rd39;
	ld.global.nc.f32 	%f68, [%rd40];
	shl.b32 	%r306, %r90, 2;
	add.s32 	%r307, %r3, %r306;
	st.shared.f32 	[%r307], %f68;
	add.s64 	%rd41, %rd2, %rd39;
	ld.global.nc.f32 	%f288, [%rd41];
$L__BB0_81:
	add.s32 	%r308, %r89, %r55;
	st.shared.f32 	[%r308], %f288;
	add.s32 	%r480, %r90, %r7;
	setp.lt.s32 	%p39, %r480, %r8;
	@%p39 bra 	$L__BB0_44;
$L__BB0_82:
	setp.lt.s32 	%p40, %r173, 1;
	bar.sync 	0;
	@%p40 bra 	$L__BB0_96;
	mov.u32 	%r486, %r502;
$L__BB0_84:
	setp.lt.u32 	%p46, %r52, 7;
	and.b32  	%r324, %r486, 31;
	shr.u32 	%r325, %r486, 5;
	mul.lo.s32 	%r94, %r325, %r173;
	mul.lo.s32 	%r95, %r324, %r173;
	mov.f32 	%f296, 0f00000000;
	mov.b32 	%r489, 0;
	@%p46 bra 	$L__BB0_87;
	mov.f32 	%f296, 0f00000000;
	mov.b32 	%r487, 0;
$L__BB0_86:
	.pragma "nounroll";
	add.s32 	%r327, %r487, %r94;
	shl.b32 	%r328, %r327, 2;
	mov.u32 	%r329, smem;
	add.s32 	%r330, %r329, %r328;
	ld.shared.f32 	%f72, [%r330];
	add.s32 	%r331, %r487, %r95;
	shl.b32 	%r332, %r331, 2;
	add.s32 	%r333, %r3, %r332;
	ld.shared.f32 	%f73, [%r333];
	fma.rn.f32 	%f74, %f72, %f73, %f296;
	ld.shared.f32 	%f75, [%r330+4];
	ld.shared.f32 	%f76, [%r333+4];
	fma.rn.f32 	%f77, %f75, %f76, %f74;
	ld.shared.f32 	%f78, [%r330+8];
	ld.shared.f32 	%f79, [%r333+8];
	fma.rn.f32 	%f80, %f78, %f79, %f77;
	ld.shared.f32 	%f81, [%r330+12];
	ld.shared.f32 	%f82, [%r333+12];
	fma.rn.f32 	%f83, %f81, %f82, %f80;
	ld.shared.f32 	%f84, [%r330+16];
	ld.shared.f32 	%f85, [%r333+16];
	fma.rn.f32 	%f86, %f84, %f85, %f83;
	ld.shared.f32 	%f87, [%r330+20];
	ld.shared.f32 	%f88, [%r333+20];
	fma.rn.f32 	%f89, %f87, %f88, %f86;
	ld.shared.f32 	%f90, [%r330+24];
	ld.shared.f32 	%f91, [%r333+24];
	fma.rn.f32 	%f92, %f90, %f91, %f89;
	ld.shared.f32 	%f93, [%r330+28];
	ld.shared.f32 	%f94, [%r333+28];
	fma.rn.f32 	%f296, %f93, %f94, %f92;
	add.s32 	%r487, %r487, 8;
	setp.ne.s32 	%p47, %r487, %r61;
	mov.u32 	%r489, %r61;
	@%p47 bra 	$L__BB0_86;
$L__BB0_87:
	setp.eq.s32 	%p48, %r53, 0;
	@%p48 bra 	$L__BB0_95;
	add.s32 	%r334, %r53, -1;
	setp.lt.u32 	%p49, %r334, 3;
	@%p49 bra 	$L__BB0_90;
	add.s32 	%r335, %r489, %r94;
	shl.b32 	%r336, %r335, 2;
	mov.u32 	%r337, smem;
	add.s32 	%r338, %r337, %r336;
	ld.shared.f32 	%f96, [%r338];
	add.s32 	%r339, %r489, %r95;
	shl.b32 	%r340, %r339, 2;
	add.s32 	%r341, %r3, %r340;
	ld.shared.f32 	%f97, [%r341];
	fma.rn.f32 	%f98, %f96, %f97, %f296;
	ld.shared.f32 	%f99, [%r338+4];
	ld.shared.f32 	%f100, [%r341+4];
	fma.rn.f32 	%f101, %f99, %f100, %f98;
	ld.shared.f32 	%f102, [%r338+8];
	ld.shared.f32 	%f103, [%r341+8];
	fma.rn.f32 	%f104, %f102, %f103, %f101;
	ld.shared.f32 	%f105, [%r338+12];
	ld.shared.f32 	%f106, [%r341+12];
	fma.rn.f32 	%f296, %f105, %f106, %f104;
	add.s32 	%r489, %r489, 4;
$L__BB0_90:
	and.b32  	%r342, %r173, 3;
	setp.eq.s32 	%p50, %r342, 0;
	@%p50 bra 	$L__BB0_95;
	setp.eq.s32 	%p51, %r342, 1;
	@%p51 bra 	$L__BB0_93;
	add.s32 	%r343, %r489, %r94;
	shl.b32 	%r344, %r343, 2;
	mov.u32 	%r345, smem;
	add.s32 	%r346, %r345, %r344;
	ld.shared.f32 	%f108, [%r346];
	add.s32 	%r347, %r489, %r95;
	shl.b32 	%r348, %r347, 2;
	add.s32 	%r349, %r3, %r348;
	ld.shared.f32 	%f109, [%r349];
	fma.rn.f32 	%f110, %f108, %f109, %f296;
	ld.shared.f32 	%f111, [%r346+4];
	ld.shared.f32 	%f112, [%r349+4];
	fma.rn.f32 	%f296, %f111, %f112, %f110;
	add.s32 	%r489, %r489, 2;
$L__BB0_93:
	and.b32  	%r350, %r173, 1;
	setp.eq.b32 	%p52, %r350, 1;
	not.pred 	%p53, %p52;
	@%p53 bra 	$L__BB0_95;
	add.s32 	%r351, %r489, %r94;
	shl.b32 	%r352, %r351, 2;
	mov.u32 	%r353, smem;
	add.s32 	%r354, %r353, %r352;
	ld.shared.f32 	%f113, [%r354];
	add.s32 	%r355, %r489, %r95;
	shl.b32 	%r356, %r355, 2;
	add.s32 	%r357, %r3, %r356;
	ld.shared.f32 	%f114, [%r357];
	fma.rn.f32 	%f296, %f113, %f114, %f296;
$L__BB0_95:
	mul.f32 	%f115, %f49, %f296;
	shl.b32 	%r358, %r486, 2;
	add.s32 	%r359, %r5, %r358;
	st.shared.f32 	[%r359], %f115;
	add.s32 	%r486, %r486, %r7;
	setp.lt.u32 	%p54, %r486, 1024;
	@%p54 bra 	$L__BB0_84;
	bra.uni 	$L__BB0_103;
$L__BB0_96:
	and.b32  	%r104, %r51, 3;
	setp.eq.s32 	%p41, %r104, 3;
	mov.u32 	%r491, %r502;
	@%p41 bra 	$L__BB0_100;
	setp.eq.s32 	%p42, %r104, 0;
	shl.b32 	%r309, %r173, 7;
	add.s32 	%r310, %r54, %r309;
	st.shared.f32 	[%r310], %f11;
	mov.u32 	%r491, %r49;
	@%p42 bra 	$L__BB0_100;
	setp.eq.s32 	%p43, %r104, 1;
	add.s32 	%r312, %r57, %r309;
	st.shared.f32 	[%r312], %f11;
	mov.u32 	%r491, %r58;
	@%p43 bra 	$L__BB0_100;
	add.s32 	%r491, %r58, %r7;
	add.s32 	%r314, %r60, %r309;
	st.shared.f32 	[%r314], %f11;
$L__BB0_100:
	setp.lt.u32 	%p44, %r51, 3;
	@%p44 bra 	$L__BB0_103;
	shl.b32 	%r315, %r491, 2;
	mov.u32 	%r316, smem;
	mad.lo.s32 	%r317, %r173, 384, %r316;
	add.s32 	%r492, %r317, %r315;
$L__BB0_102:
	st.shared.f32 	[%r492], %f11;
	add.s32 	%r318, %r492, %r55;
	st.shared.f32 	[%r318], %f11;
	shl.b32 	%r319, %r7, 3;
	add.s32 	%r320, %r492, %r319;
	st.shared.f32 	[%r320], %f11;
	mad.lo.s32 	%r321, %r7, 12, %r492;
	st.shared.f32 	[%r321], %f11;
	add.s32 	%r491, %r491, %r55;
	shl.b32 	%r322, %r7, 4;
	add.s32 	%r492, %r492, %r322;
	setp.lt.u32 	%p45, %r491, 1024;
	@%p45 bra 	$L__BB0_102;
$L__BB0_103:
	setp.gt.u32 	%p55, %r502, 31;
	bar.sync 	0;
	@%p55 bra 	$L__BB0_117;
	mov.u32 	%r494, %r502;
$L__BB0_105:
	add.s32 	%r360, %r1, %r494;
	setp.ge.s32 	%p56, %r360, %r172;
	@%p56 bra 	$L__BB0_116;
	shl.b32 	%r362, %r494, 2;
	add.s32 	%r113, %r507, %r362;
	ld.shared.f32 	%f38, [%r113+4096];
	ld.shared.f32 	%f39, [%r113+4224];
	shl.b32 	%r114, %r494, 5;
	mov.f32 	%f297, 0fFF800000;
	mov.b32 	%r495, 0;
$L__BB0_107:
	add.s32 	%r363, %r114, %r495;
	shl.b32 	%r364, %r363, 2;
	add.s32 	%r365, %r5, %r364;
	ld.shared.f32 	%f117, [%r365];
	max.f32 	%f297, %f297, %f117;
	add.s32 	%r116, %r495, 1;
	setp.lt.u32 	%p57, %r495, 31;
	add.s32 	%r366, %r116, %r479;
	setp.lt.s32 	%p58, %r366, %r172;
	and.pred  	%p59, %p57, %p58;
	mov.u32 	%r495, %r116;
	@%p59 bra 	$L__BB0_107;
	max.f32 	%f42, %f38, %f297;
	mov.f32 	%f298, 0f00000000;
	mov.b32 	%r496, 0;
$L__BB0_109:
	add.s32 	%r368, %r114, %r496;
	shl.b32 	%r369, %r368, 2;
	add.s32 	%r370, %r5, %r369;
	ld.shared.f32 	%f119, [%r370];
	sub.f32 	%f120, %f119, %f42;
	fma.rn.f32 	%f121, %f120, 0f3BBB989D, 0f3F000000;
	cvt.sat.f32.f32 	%f122, %f121;
	mov.f32 	%f123, 0f4B400001;
	mov.f32 	%f124, 0f437C0000;
	fma.rm.f32 	%f125, %f122, %f124, %f123;
	add.f32 	%f126, %f125, 0fCB40007F;
	neg.f32 	%f127, %f126;
	fma.rn.f32 	%f128, %f120, 0f3FB8AA3B, %f127;
	fma.rn.f32 	%f129, %f120, 0f32A57060, %f128;
	mov.b32 	%r371, %f125;
	shl.b32 	%r372, %r371, 23;
	mov.b32 	%f130, %r372;
	ex2.approx.ftz.f32 	%f131, %f129;
	mul.f32 	%f132, %f131, %f130;
	st.shared.f32 	[%r370], %f132;
	add.f32 	%f298, %f298, %f132;
	add.s32 	%r118, %r496, 1;
	setp.lt.u32 	%p60, %r496, 31;
	add.s32 	%r373, %r118, %r479;
	setp.lt.s32 	%p61, %r373, %r172;
	and.pred  	%p62, %p60, %p61;
	mov.u32 	%r496, %r118;
	@%p62 bra 	$L__BB0_109;
	sub.f32 	%f133, %f38, %f42;
	fma.rn.f32 	%f134, %f133, 0f3BBB989D, 0f3F000000;
	cvt.sat.f32.f32 	%f135, %f134;
	mov.f32 	%f136, 0f4B400001;
	mov.f32 	%f137, 0f437C0000;
	fma.rm.f32 	%f138, %f135, %f137, %f136;
	add.f32 	%f139, %f138, 0fCB40007F;
	neg.f32 	%f140, %f139;
	fma.rn.f32 	%f141, %f133, 0f3FB8AA3B, %f140;
	fma.rn.f32 	%f142, %f133, 0f32A57060, %f141;
	mov.b32 	%r374, %f138;
	shl.b32 	%r375, %r374, 23;
	mov.b32 	%f143, %r375;
	ex2.approx.ftz.f32 	%f144, %f142;
	mul.f32 	%f45, %f144, %f143;
	fma.rn.f32 	%f46, %f39, %f45, %f298;
	@%p40 bra 	$L__BB0_115;
	mul.lo.s32 	%r119, %r494, %r173;
	mov.b32 	%r497, 0;
$L__BB0_112:
	mov.f32 	%f299, 0f00000000;
	mov.b32 	%r498, 0;
$L__BB0_113:
	add.s32 	%r378, %r114, %r498;
	shl.b32 	%r379, %r378, 2;
	add.s32 	%r380, %r5, %r379;
	ld.shared.f32 	%f146, [%r380];
	mad.lo.s32 	%r381, %r498, %r173, %r497;
	shl.b32 	%r382, %r381, 2;
	add.s32 	%r383, %r4, %r382;
	ld.shared.f32 	%f147, [%r383];
	fma.rn.f32 	%f299, %f146, %f147, %f299;
	add.s32 	%r122, %r498, 1;
	setp.lt.u32 	%p64, %r498, 31;
	add.s32 	%r384, %r122, %r479;
	setp.lt.s32 	%p65, %r384, %r172;
	and.pred  	%p66, %p64, %p65;
	mov.u32 	%r498, %r122;
	@%p66 bra 	$L__BB0_113;
	add.s32 	%r385, %r497, %r119;
	shl.b32 	%r386, %r385, 2;
	add.s32 	%r387, %r5, %r386;
	ld.shared.f32 	%f148, [%r387+4096];
	mul.f32 	%f149, %f39, %f148;
	fma.rn.f32 	%f150, %f45, %f149, %f299;
	div.rn.f32 	%f151, %f150, %f46;
	st.shared.f32 	[%r387+4096], %f151;
	add.s32 	%r497, %r497, 1;
	setp.ne.s32 	%p67, %r497, %r173;
	@%p67 bra 	$L__BB0_112;
$L__BB0_115:
	st.shared.f32 	[%r113+4096], %f42;
	st.shared.f32 	[%r113+4224], %f46;
$L__BB0_116:
	add.s32 	%r494, %r494, %r7;
	setp.lt.u32 	%p68, %r494, 32;
	@%p68 bra 	$L__BB0_105;
$L__BB0_117:
	bar.sync 	0;
	add.s32 	%r479, %r479, 32;
	setp.lt.s32 	%p69, %r479, %r172;
	@%p69 bra 	$L__BB0_29;
	bra.uni 	$L__BB0_46;
$L__BB0_118:
	div.s32 	%r404, %r484, %r173;
	add.s32 	%r150, %r404, %r1;
	setp.ge.s32 	%p76, %r150, %r172;
	@%p76 bra 	$L__BB0_120;
	shl.b32 	%r405, %r484, 2;
	add.s32 	%r406, %r5, %r405;
	ld.shared.f32 	%f153, [%r406+4096];
	rem.s32 	%r407, %r484, %r173;
	mad.lo.s32 	%r408, %r150, %r173, %r407;
	mul.wide.s32 	%rd44, %r408, 4;
	add.s64 	%rd45, %rd4, %rd44;
	st.global.f32 	[%rd45], %f153;
$L__BB0_120:
	add.s32 	%r151, %r484, %r7;
	div.s32 	%r409, %r151, %r173;
	add.s32 	%r152, %r409, %r1;
	setp.ge.s32 	%p77, %r152, %r172;
	@%p77 bra 	$L__BB0_122;
	shl.b32 	%r410, %r151, 2;
	add.s32 	%r411, %r5, %r410;
	ld.shared.f32 	%f154, [%r411+4096];
	rem.s32 	%r412, %r151, %r173;
	mad.lo.s32 	%r413, %r152, %r173, %r412;
	mul.wide.s32 	%rd46, %r413, 4;
	add.s64 	%rd47, %rd4, %rd46;
	st.global.f32 	[%rd47], %f154;
$L__BB0_122:
	add.s32 	%r153, %r151, %r7;
	div.s32 	%r414, %r153, %r173;
	add.s32 	%r154, %r414, %r1;
	setp.ge.s32 	%p78, %r154, %r172;
	@%p78 bra 	$L__BB0_124;
	shl.b32 	%r415, %r153, 2;
	add.s32 	%r416, %r5, %r415;
	ld.shared.f32 	%f155, [%r416+4096];
	rem.s32 	%r417, %r153, %r173;
	mad.lo.s32 	%r418, %r154, %r173, %r417;
	mul.wide.s32 	%rd48, %r418, 4;
	add.s64 	%rd49, %rd4, %rd48;
	st.global.f32 	[%rd49], %f155;
$L__BB0_124:
	add.s32 	%r155, %r153, %r7;
	div.s32 	%r419, %r155, %r173;
	add.s32 	%r156, %r419, %r1;
	setp.ge.s32 	%p79, %r156, %r172;
	@%p79 bra 	$L__BB0_126;
	shl.b32 	%r420, %r155, 2;
	add.s32 	%r421, %r5, %r420;
	ld.shared.f32 	%f156, [%r421+4096];
	rem.s32 	%r422, %r155, %r173;
	mad.lo.s32 	%r423, %r156, %r173, %r422;
	mul.wide.s32 	%rd50, %r423, 4;
	add.s64 	%rd51, %rd4, %rd50;
	st.global.f32 	[%rd51], %f156;
$L__BB0_126:
	add.s32 	%r484, %r155, %r7;
	setp.lt.s32 	%p80, %r484, %r8;
	@%p80 bra 	$L__BB0_118;
	bra.uni 	$L__BB0_53;
$L__BB0_127:
	shl.b32 	%r188, %r469, 2;
	add.s32 	%r189, %r5, %r188;
	mov.b32 	%r190, 0;
	st.shared.u32 	[%r189+4096], %r190;
	shl.b32 	%r191, %r7, 2;
	add.s32 	%r192, %r189, %r191;
	st.shared.u32 	[%r192+4096], %r190;
	add.s32 	%r193, %r192, %r191;
	st.shared.u32 	[%r193+4096], %r190;
	add.s32 	%r194, %r193, %r191;
	st.shared.u32 	[%r194+4096], %r190;
	add.s32 	%r469, %r191, %r469;
	setp.lt.s32 	%p6, %r469, %r8;
	@%p6 bra 	$L__BB0_127;
	bra.uni 	$L__BB0_5;

}


// ===== COMPILED SASS (sm_100) =====

	.target	sm_100

	.elftype	@"ET_EXEC"


//--------------------- .note.nv.tkinfo           --------------------------
	.section	.note.nv.tkinfo,"",@"SHT_NOTE"
	.sectionflags	@"SHF_NOTE_NV_TKINFO"
	.tkinfo
        /*0018*/ 	.word	0x00000002
        /*0030*/ 	.string	""
        /*0030*/ 	.string	"ptxas"
        /*0030*/ 	.string	"Cuda compilation tools, release 13.0, V13.0.88"
        /*0030*/ 	.string	"Build cuda_13.0.r13.0/compiler.36424714_0"
        /*0030*/ 	.string	"-arch sm_100 -m 64 "



//--------------------- .note.nv.cuinfo           --------------------------
	.section	.note.nv.cuinfo,"",@"SHT_NOTE"
	.sectionflags	@"SHF_NOTE_NV_CUINFO"
        /*0018*/ 	.short	0x0002
        /*001a*/ 	.short	0x0064
        /*001c*/ 	.short	0x0082
	.zero		2


//--------------------- .nv.info                  --------------------------
	.section	.nv.info,"",@"SHT_CUDA_INFO"
	.align	4


	//----- nvinfo : EIATTR_REGCOUNT
	.align		4
        /*0000*/ 	.byte	0x04, 0x2f
        /*0002*/ 	.short	(.L_1 - .L_0)
	.align		4
.L_0:
        /*0004*/ 	.word	index@(_Z21flashAttentionForwardPKfS0_S0_PfS1_iif)
        /*0008*/ 	.word	0x0000002a


	//----- nvinfo : EIATTR_FRAME_SIZE
	.align		4
.L_1:
        /*000c*/ 	.byte	0x04, 0x11
        /*000e*/ 	.short	(.L_3 - .L_2)
	.align		4
.L_2:
        /*0010*/ 	.word	index@($__internal_0_$__cuda_sm3x_div_rn_noftz_f32_slowpath)
        /*0014*/ 	.word	0x00000000


	//----- nvinfo : EIATTR_FRAME_SIZE
	.align		4
.L_3:
        /*0018*/ 	.byte	0x04, 0x11
        /*001a*/ 	.short	(.L_5 - .L_4)
	.align		4
.L_4:
        /*001c*/ 	.word	index@(_Z21flashAttentionForwardPKfS0_S0_PfS1_iif)
        /*0020*/ 	.word	0x00000000


	//----- nvinfo : EIATTR_MIN_STACK_SIZE
	.align		4
.L_5:
        /*0024*/ 	.byte	0x04, 0x12
        /*0026*/ 	.short	(.L_7 - .L_6)
	.align		4
.L_6:
        /*0028*/ 	.word	index@(_Z21flashAttentionForwardPKfS0_S0_PfS1_iif)
        /*002c*/ 	.word	0x00000000
.L_7:


//--------------------- .nv.compat                --------------------------
	.section	.nv.compat,"",@"SHT_CUDA_COMPAT_INFO"
	.align	4
        /*0000*/ 	.byte	0x02, 0x09, 0x00, 0x00, 0x02, 0x02, 0x01, 0x00, 0x02, 0x05, 0x05, 0x00, 0x03, 0x07, 0x01, 0x01
        /*0010*/ 	.byte	0x02, 0x03, 0x00, 0x00, 0x02, 0x06, 0x01, 0x00, 0x04, 0x0b, 0x08, 0x00, 0x01, 0x00, 0x00, 0x00
        /*0020*/ 	.byte	0x00, 0x00, 0x00, 0x00


//--------------------- .nv.info._Z21flashAttentionForwardPKfS0_S0_PfS1_iif --------------------------
	.section	.nv.info._Z21flashAttentionForwardPKfS0_S0_PfS1_iif,"",@"SHT_CUDA_INFO"
	.sectionflags	@""
	.align	4


	//----- nvinfo : EIATTR_CUDA_API_VERSION
	.align		4
        /*0000*/ 	.byte	0x04, 0x37
        /*0002*/ 	.short	(.L_9 - .L_8)
.L_8:
        /*0004*/ 	.word	0x00000082


	//----- nvinfo : EIATTR_KPARAM_INFO
	.align		4
.L_9:
        /*0008*/ 	.byte	0x04, 0x17
        /*000a*/ 	.short	(.L_11 - .L_10)
.L_10:
        /*000c*/ 	.word	0x00000000
        /*0010*/ 	.short	0x0007
        /*0012*/ 	.short	0x0030
        /*0014*/ 	.byte	0x00, 0xf0, 0x11, 0x00


	//----- nvinfo : EIATTR_KPARAM_INFO
	.align		4
.L_11:
        /*0018*/ 	.byte	0x04, 0x17
        /*001a*/ 	.short	(.L_13 - .L_12)
.L_12:
        /*001c*/ 	.word	0x00000000
        /*0020*/ 	.short	0x0006
        /*0022*/ 	.short	0x002c
        /*0024*/ 	.byte	0x00, 0xf0, 0x11, 0x00


	//----- nvinfo : EIATTR_KPARAM_INFO
	.align		4
.L_13:
        /*0028*/ 	.byte	0x04, 0x17
        /*002a*/ 	.short	(.L_15 - .L_14)
.L_14:
        /*002c*/ 	.word	0x00000000
        /*0030*/ 	.short	0x0005
        /*0032*/ 	.short	0x0028
        /*0034*/ 	.byte	0x00, 0xf0, 0x11, 0x00


	//----- nvinfo : EIATTR_KPARAM_INFO
	.align		4
.L_15:
        /*0038*/ 	.byte	0x04, 0x17
        /*003a*/ 	.short	(.L_17 - .L_16)
.L_16:
        /*003c*/ 	.word	0x00000000
        /*0040*/ 	.short	0x0004
        /*0042*/ 	.short	0x0020
        /*0044*/ 	.byte	0x00, 0xf5, 0x21, 0x00


	//----- nvinfo : EIATTR_KPARAM_INFO
	.align		4
.L_17:
        /*0048*/ 	.byte	0x04, 0x17
        /*004a*/ 	.short	(.L_19 - .L_18)
.L_18:
        /*004c*/ 	.word	0x00000000
        /*0050*/ 	.short	0x0003
        /*0052*/ 	.short	0x0018
        /*0054*/ 	.byte	0x00, 0xf5, 0x21, 0x00


	//----- nvinfo : EIATTR_KPARAM_INFO
	.align		4
.L_19:
        /*0058*/ 	.byte	0x04, 0x17
        /*005a*/ 	.short	(.L_21 - .L_20)
.L_20:
        /*005c*/ 	.word	0x00000000
        /*0060*/ 	.short	0x0002
        /*0062*/ 	.short	0x0010
        /*0064*/ 	.byte	0x00, 0xf5, 0x21, 0x00


	//----- nvinfo : EIATTR_KPARAM_INFO
	.align		4
.L_21:
        /*0068*/ 	.byte	0x04, 0x17
        /*006a*/ 	.short	(.L_23 - .L_22)
.L_22:
        /*006c*/ 	.word	0x00000000
        /*0070*/ 	.short	0x0001
        /*0072*/ 	.short	0x0008
        /*0074*/ 	.byte	0x00, 0xf5, 0x21, 0x00


	//----- nvinfo : EIATTR_KPARAM_INFO
	.align		4
.L_23:
        /*0078*/ 	.byte	0x04, 0x17
        /*007a*/ 	.short	(.L_25 - .L_24)
.L_24:
        /*007c*/ 	.word	0x00000000
        /*0080*/ 	.short	0x0000
        /*0082*/ 	.short	0x0000
        /*0084*/ 	.byte	0x00, 0xf5, 0x21, 0x00


	//----- nvinfo : EIATTR_SPARSE_MMA_MASK
	.align		4
.L_25:
        /*0088*/ 	.byte	0x03, 0x50
        /*008a*/ 	.short	0x0000


	//----- nvinfo : EIATTR_MAXREG_COUNT
	.align		4
        /*008c*/ 	.byte	0x03, 0x1b
        /*008e*/ 	.short	0x00ff


	//----- nvinfo : EIATTR_NUM_BARRIERS
	.align		4
        /*0090*/ 	.byte	0x02, 0x4c
        /*0092*/ 	.byte	0x01
	.zero		1


	//----- nvinfo : EIATTR_MERCURY_ISA_VERSION
	.align		4
        /*0094*/ 	.byte	0x03, 0x5f
        /*0096*/ 	.short	0x0101


	//----- nvinfo : EIATTR_VRC_CTA_INIT_COUNT
	.align		4
        /*0098*/ 	.byte	0x02, 0x4a
	.zero		1
	.zero		1


	//----- nvinfo : EIATTR_EXIT_INSTR_OFFSETS
	.align		4
        /*009c*/ 	.byte	0x04, 0x1c
        /*009e*/ 	.short	(.L_27 - .L_26)


	//   ....[0]....
.L_26:
        /*00a0*/ 	.word	0x000050e0


	//   ....[1]....
        /*00a4*/ 	.word	0x00005630


	//   ....[2]....
        /*00a8*/ 	.word	0x00006080


	//----- nvinfo : EIATTR_CRS_STACK_SIZE
	.align		4
.L_27:
        /*00ac*/ 	.byte	0x04, 0x1e
        /*00ae*/ 	.short	(.L_29 - .L_28)
.L_28:
        /*00b0*/ 	.word	0x00000000


	//----- nvinfo : EIATTR_CBANK_PARAM_SIZE
	.align		4
.L_29:
        /*00b4*/ 	.byte	0x03, 0x19
        /*00b6*/ 	.short	0x0034


	//----- nvinfo : EIATTR_PARAM_CBANK
	.align		4
        /*00b8*/ 	.byte	0x04, 0x0a
        /*00ba*/ 	.short	(.L_31 - .L_30)
	.align		4
.L_30:
        /*00bc*/ 	.word	index@(.nv.constant0._Z21flashAttentionForwardPKfS0_S0_PfS1_iif)
        /*00c0*/ 	.short	0x0380
        /*00c2*/ 	.short	0x0034


	//----- nvinfo : EIATTR_SW_WAR
	.align		4
.L_31:
        /*00c4*/ 	.byte	0x04, 0x36
        /*00c6*/ 	.short	(.L_33 - .L_32)
.L_32:
        /*00c8*/ 	.word	0x00000008
.L_33:


//--------------------- .nv.callgraph             --------------------------
	.section	.nv.callgraph,"",@"SHT_CUDA_CALLGRAPH"
	.align	4
	.sectionentsize	8
	.align		4
        /*0000*/ 	.word	0x00000000
	.align		4
        /*0004*/ 	.word	0xffffffff
	.align		4
        /*0008*/ 	.word	0x00000000
	.align		4
        /*000c*/ 	.word	0xfffffffe
	.align		4
        /*0010*/ 	.word	0x00000000
	.align		4
        /*0014*/ 	.word	0xfffffffd
	.align		4
        /*0018*/ 	.word	0x00000000
	.align		4
        /*001c*/ 	.word	0xfffffffc


//--------------------- .text._Z21flashAttentionForwardPKfS0_S0_PfS1_iif --------------------------
	.section	.text._Z21flashAttentionForwardPKfS0_S0_PfS1_iif,"ax",@progbits
	.align	128
        .global         _Z21flashAttentionForwardPKfS0_S0_PfS1_iif
        .type           _Z21flashAttentionForwardPKfS0_S0_PfS1_iif,@function
        .size           _Z21flashAttentionForwardPKfS0_S0_PfS1_iif,(.L_x_121 - _Z21flashAttentionForwardPKfS0_S0_PfS1_iif)
        .other          _Z21flashAttentionForwardPKfS0_S0_PfS1_iif,@"STO_CUDA_ENTRY STV_DEFAULT"
_Z21flashAttentionForwardPKfS0_S0_PfS1_iif:
.text._Z21flashAttentionForwardPKfS0_S0_PfS1_iif:
[----:B------:R-:W-:Y:S01]  /*0000*/  LDC R1, c[0x0][0x37c] ;  /* 0x0000df00ff017b82 */ /* 0x000fe20000000800 */
[----:B------:R-:W0:Y:S01]  /*0010*/  S2R R0, SR_TID.X ;  /* 0x0000000000007919 */ /* 0x000e220000002100 */
[----:B------:R-:W1:Y:S06]  /*0020*/  LDCU UR6, c[0x0][0x3ac] ;  /* 0x00007580ff0677ac */ /* 0x000e6c0008000800 */
[----:B------:R-:W2:Y:S01]  /*0030*/  S2UR UR5, SR_CgaCtaId ;  /* 0x00000000000579c3 */ /* 0x000ea20000008800 */
[----:B------:R-:W-:Y:S01]  /*0040*/  BSSY.RECONVERGENT B0, `(.L_x_0) ;  /* 0x0000041000007945 */ /* 0x000fe20003800200 */
[----:B------:R-:W3:Y:S01]  /*0050*/  S2R R3, SR_CTAID.X ;  /* 0x0000000000037919 */ /* 0x000ee20000002500 */
[----:B------:R-:W-:-:S05]  /*0060*/  UMOV UR4, 0x400 ;  /* 0x0000040000047882 */ /* 0x000fca0000000000 */
[----:B------:R-:W4:Y:S01]  /*0070*/  LDC R5, c[0x0][0x360] ;  /* 0x0000d800ff057b82 */ /* 0x000f220000000800 */
[----:B-1----:R-:W-:-:S04]  /*0080*/  IMAD.U32 R21, RZ, RZ, UR6 ;  /* 0x00000006ff157e24 */ /* 0x002fc8000f8e00ff */
[----:B------:R-:W-:Y:S01]  /*0090*/  IMAD.SHL.U32 R7, R21, 0x20, RZ ;  /* 0x0000002015077824 */ /* 0x000fe200078e00ff */
[----:B--2---:R-:W-:-:S04]  /*00a0*/  ULEA UR4, UR5, UR4, 0x18 ;  /* 0x0000000405047291 */ /* 0x004fc8000f8ec0ff */
[----:B0-----:R-:W-:Y:S02]  /*00b0*/  ISETP.GE.AND P0, PT, R0, R7, PT ;  /* 0x000000070000720c */ /* 0x001fe40003f06270 */
[----:B------:R-:W-:-:S05]  /*00c0*/  LEA R9, R21, UR4, 0x7 ;  /* 0x0000000415097c11 */ /* 0x000fca000f8e38ff */
[----:B------:R-:W-:-:S05]  /*00d0*/  IMAD R2, R21, 0x80, R9 ;  /* 0x0000008015027824 */ /* 0x000fca00078e0209 */
[----:B------:R-:W-:Y:S01]  /*00e0*/  LEA R4, R21, R2, 0x7 ;  /* 0x0000000215047211 */ /* 0x000fe200078e38ff */
[----:B---3--:R-:W-:Y:S06]  /*00f0*/  @P0 BRA `(.L_x_1) ;  /* 0x0000000000d40947 */ /* 0x008fec0003800000 */
[----:B----4-:R-:W0:Y:S01]  /*0100*/  I2F.U32.RP R12, R5 ;  /* 0x00000005000c7306 */ /* 0x010e220000209000 */
[----:B------:R-:W-:Y:S01]  /*0110*/  IMAD.IADD R6, R0, 0x1, R5 ;  /* 0x0000000100067824 */ /* 0x000fe200078e0205 */
[----:B------:R-:W-:Y:S01]  /*0120*/  ISETP.NE.U32.AND P2, PT, R5, RZ, PT ;  /* 0x000000ff0500720c */ /* 0x000fe20003f45070 */
[----:B------:R-:W-:Y:S03]  /*0130*/  BSSY.RECONVERGENT B1, `(.L_x_2) ;  /* 0x0000025000017945 */ /* 0x000fe60003800200 */
[----:B------:R-:W-:Y:S02]  /*0140*/  ISETP.GE.U32.AND P0, PT, R6, R7, PT ;  /* 0x000000070600720c */ /* 0x000fe40003f06070 */
[----:B------:R-:W-:Y:S01]  /*0150*/  VIMNMX.U32 R13, PT, PT, R7, R6, !PT ;  /* 0x00000006070d7248 */ /* 0x000fe20007fe0000 */
[----:B0-----:R-:W0:Y:S02]  /*0160*/  MUFU.RCP R12, R12 ;  /* 0x0000000c000c7308 */ /* 0x001e240000001000 */
[----:B0-----:R-:W-:-:S06]  /*0170*/  VIADD R10, R12, 0xffffffe ;  /* 0x0ffffffe0c0a7836 */ /* 0x001fcc0000000000 */
[----:B------:R0:W1:Y:S02]  /*0180*/  F2I.FTZ.U32.TRUNC.NTZ R11, R10 ;  /* 0x0000000a000b7305 */ /* 0x000064000021f000 */
[----:B0-----:R-:W-:Y:S02]  /*0190*/  HFMA2 R10, -RZ, RZ, 0, 0 ;  /* 0x00000000ff0a7431 */ /* 0x001fe400000001ff */
[----:B-1----:R-:W-:-:S04]  /*01a0*/  IMAD.MOV R8, RZ, RZ, -R11 ;  /* 0x000000ffff087224 */ /* 0x002fc800078e0a0b */
[----:B------:R-:W-:Y:S01]  /*01b0*/  IMAD R15, R8, R5, RZ ;  /* 0x00000005080f7224 */ /* 0x000fe200078e02ff */
[----:B------:R-:W-:-:S03]  /*01c0*/  SEL R8, RZ, 0x1, P0 ;  /* 0x00000001ff087807 */ /* 0x000fc60000000000 */
[----:B------:R-:W-:Y:S01]  /*01d0*/  IMAD.HI.U32 R11, R11, R15, R10 ;  /* 0x0000000f0b0b7227 */ /* 0x000fe200078e000a */
[----:B------:R-:W-:-:S05]  /*01e0*/  IADD3 R6, PT, PT, R13, -R6, -R8 ;  /* 0x800000060d067210 */ /* 0x000fca0007ffe808 */
[----:B------:R-:W-:-:S04]  /*01f0*/  IMAD.HI.U32 R11, R11, R6, RZ ;  /* 0x000000060b0b7227 */ /* 0x000fc800078e00ff */
[----:B------:R-:W-:-:S04]  /*0200*/  IMAD.MOV R10, RZ, RZ, -R11 ;  /* 0x000000ffff0a7224 */ /* 0x000fc800078e0a0b */
[----:B------:R-:W-:-:S05]  /*0210*/  IMAD R6, R5, R10, R6 ;  /* 0x0000000a05067224 */ /* 0x000fca00078e0206 */
[----:B------:R-:W-:-:S13]  /*0220*/  ISETP.GE.U32.AND P0, PT, R6, R5, PT ;  /* 0x000000050600720c */ /* 0x000fda0003f06070 */
[----:B------:R-:W-:Y:S02]  /*0230*/  @P0 IMAD.IADD R6, R6, 0x1, -R5 ;  /* 0x0000000106060824 */ /* 0x000fe400078e0a05 */
[----:B------:R-:W-:-:S03]  /*0240*/  @P0 VIADD R11, R11, 0x1 ;  /* 0x000000010b0b0836 */ /* 0x000fc60000000000 */
[----:B------:R-:W-:-:S13]  /*0250*/  ISETP.GE.U32.AND P1, PT, R6, R5, PT ;  /* 0x000000050600720c */ /* 0x000fda0003f26070 */
[----:B------:R-:W-:Y:S02]  /*0260*/  @P1 IADD3 R11, PT, PT, R11, 0x1, RZ ;  /* 0x000000010b0b1810 */ /* 0x000fe40007ffe0ff */
[----:B------:R-:W-:-:S05]  /*0270*/  @!P2 LOP3.LUT R11, RZ, R5, RZ, 0x33, !PT ;  /* 0x00000005ff0ba212 */ /* 0x000fca00078e33ff */
[----:B------:R-:W-:-:S05]  /*0280*/  IMAD.IADD R8, R8, 0x1, R11 ;  /* 0x0000000108087824 */ /* 0x000fca00078e020b */
[C---:B------:R-:W-:Y:S02]  /*0290*/  LOP3.LUT R6, R8.reuse, 0x3, RZ, 0xc0, !PT ;  /* 0x0000000308067812 */ /* 0x040fe400078ec0ff */
[----:B------:R-:W-:Y:S02]  /*02a0*/  ISETP.GE.U32.AND P1, PT, R8, 0x3, PT ;  /* 0x000000030800780c */ /* 0x000fe40003f26070 */
[----:B------:R-:W-:Y:S01]  /*02b0*/  ISETP.NE.AND P0, PT, R6, 0x3, PT ;  /* 0x000000030600780c */ /* 0x000fe20003f05270 */
[----:B------:R-:W-:-:S12]  /*02c0*/  IMAD.MOV.U32 R6, RZ, RZ, R0 ;  /* 0x000000ffff067224 */ /* 0x000fd800078e0000 */
[----:B------:R-:W-:Y:S05]  /*02d0*/  @!P0 BRA `(.L_x_3) ;  /* 0x0000000000288947 */ /* 0x000fea0003800000 */
[----:B------:R-:W-:Y:S01]  /*02e0*/  VIADD R8, R8, 0x1 ;  /* 0x0000000108087836 */ /* 0x000fe20000000000 */
[----:B------:R-:W-:Y:S01]  /*02f0*/  MOV R10, RZ ;  /* 0x000000ff000a7202 */ /* 0x000fe20000000f00 */
[----:B------:R-:W-:-:S03]  /*0300*/  IMAD.MOV.U32 R6, RZ, RZ, R0 ;  /* 0x000000ffff067224 */ /* 0x000fc600078e0000 */
[----:B------:R-:W-:-:S07]  /*0310*/  LOP3.LUT R11, R8, 0x3, RZ, 0xc0, !PT ;  /* 0x00000003080b7812 */ /* 0x000fce00078ec0ff */
.L_x_4:
[----:B------:R-:W-:Y:S01]  /*0320*/  IMAD R8, R6, 0x4, R4 ;  /* 0x0000000406087824 */ /* 0x000fe200078e0204 */
[----:B------:R-:W-:Y:S01]  /*0330*/  IADD3 R10, PT, PT, R10, 0x1, RZ ;  /* 0x000000010a0a7810 */ /* 0x000fe20007ffe0ff */
[----:B------:R-:W-:-:S03]  /*0340*/  IMAD.IADD R6, R5, 0x1, R6 ;  /* 0x0000000105067824 */ /* 0x000fc600078e0206 */
[----:B------:R0:W-:Y:S01]  /*0350*/  STS [R8+0x1000], RZ ;  /* 0x001000ff08007388 */ /* 0x0001e20000000800 */
[----:B------:R-:W-:-:S13]  /*0360*/  ISETP.NE.AND P0, PT, R10, R11, PT ;  /* 0x0000000b0a00720c */ /* 0x000fda0003f05270 */
[----:B0-----:R-:W-:Y:S05]  /*0370*/  @P0 BRA `(.L_x_4) ;  /* 0xfffffffc00e80947 */ /* 0x001fea000383ffff */
.L_x_3:
[----:B------:R-:W-:Y:S05]  /*0380*/  BSYNC.RECONVERGENT B1 ;  /* 0x0000000000017941 */ /* 0x000fea0003800200 */
.L_x_2:
[----:B------:R-:W-:Y:S05]  /*0390*/  @!P1 BRA `(.L_x_1) ;  /* 0x00000000002c9947 */ /* 0x000fea0003800000 */
.L_x_5:
[----:B0-----:R-:W-:Y:S01]  /*03a0*/  IMAD R12, R6, 0x4, R4 ;  /* 0x00000004060c7824 */ /* 0x001fe200078e0204 */
[----:B------:R-:W-:-:S04]  /*03b0*/  LEA R6, R5, R6, 0x2 ;  /* 0x0000000605067211 */ /* 0x000fc800078e10ff */
[----:B------:R-:W-:Y:S01]  /*03c0*/  LEA R8, R5, R12, 0x2 ;  /* 0x0000000c05087211 */ /* 0x000fe200078e10ff */
[----:B------:R0:W-:Y:S01]  /*03d0*/  STS [R12+0x1000], RZ ;  /* 0x001000ff0c007388 */ /* 0x0001e20000000800 */
[----:B------:R-:W-:-:S03]  /*03e0*/  ISETP.GE.AND P0, PT, R6, R7, PT ;  /* 0x000000070600720c */ /* 0x000fc60003f06270 */
[C---:B------:R-:W-:Y:S01]  /*03f0*/  IMAD R10, R5.reuse, 0x4, R8 ;  /* 0x00000004050a7824 */ /* 0x040fe200078e0208 */
[----:B------:R0:W-:Y:S03]  /*0400*/  STS [R8+0x1000], RZ ;  /* 0x001000ff08007388 */ /* 0x0001e60000000800 */
[----:B------:R-:W-:Y:S01]  /*0410*/  IMAD R11, R5, 0x4, R10 ;  /* 0x00000004050b7824 */ /* 0x000fe200078e020a */
[----:B------:R0:W-:Y:S04]  /*0420*/  STS [R10+0x1000], RZ ;  /* 0x001000ff0a007388 */ /* 0x0001e80000000800 */
[----:B------:R0:W-:Y:S01]  /*0430*/  STS [R11+0x1000], RZ ;  /* 0x001000ff0b007388 */ /* 0x0001e20000000800 */
[----:B------:R-:W-:Y:S05]  /*0440*/  @!P0 BRA `(.L_x_5) ;  /* 0xfffffffc00d48947 */ /* 0x000fea000383ffff */
.L_x_1:
[----:B------:R-:W-:Y:S05]  /*0450*/  BSYNC.RECONVERGENT B0 ;  /* 0x0000000000007941 */ /* 0x000fea0003800200 */
.L_x_0:
[----:B------:R-:W-:Y:S01]  /*0460*/  ISETP.GT.U32.AND P0, PT, R0, 0x1f, PT ;  /* 0x0000001f0000780c */ /* 0x000fe20003f04070 */
[----:B------:R-:W-:Y:S01]  /*0470*/  BSSY.RECONVERGENT B0, `(.L_x_6) ;  /* 0x000003f000007945 */ /* 0x000fe20003800200 */
[----:B------:R-:W-:-:S11]  /*0480*/  IMAD R6, R21, 0x80, R4 ;  /* 0x0000008015067824 */ /* 0x000fd600078e0204 */
[----:B------:R-:W-:Y:S05]  /*0490*/  @P0 BRA `(.L_x_7) ;  /* 0x0000000000f00947 */ /* 0x000fea0003800000 */
[----:B----4-:R-:W1:Y:S01]  /*04a0*/  I2F.U32.RP R14, R5 ;  /* 0x00000005000e7306 */ /* 0x010e620000209000 */
[----:B0-----:R-:W-:Y:S01]  /*04b0*/  IMAD.IADD R12, R0, 0x1, R5 ;  /* 0x00000001000c7824 */ /* 0x001fe200078e0205 */
[----:B------:R-:W-:Y:S01]  /*04c0*/  ISETP.NE.U32.AND P2, PT, R5, RZ, PT ;  /* 0x000000ff0500720c */ /* 0x000fe20003f45070 */
[----:B------:R-:W-:Y:S03]  /*04d0*/  BSSY.RECONVERGENT B1, `(.L_x_8) ;  /* 0x0000027000017945 */ /* 0x000fe60003800200 */
[C---:B------:R-:W-:Y:S02]  /*04e0*/  ISETP.GE.U32.AND P0, PT, R12.reuse, 0x20, PT ;  /* 0x000000200c00780c */ /* 0x040fe40003f06070 */
[----:B------:R-:W-:Y:S02]  /*04f0*/  VIMNMX.U32 R8, PT, PT, R12, 0x20, !PT ;  /* 0x000000200c087848 */ /* 0x000fe40007fe0000 */
[----:B------:R-:W-:-:S04]  /*0500*/  SEL R13, RZ, 0x1, P0 ;  /* 0x00000001ff0d7807 */ /* 0x000fc80000000000 */
[----:B------:R-:W-:Y:S01]  /*0510*/  IADD3 R8, PT, PT, R8, -R12, -R13 ;  /* 0x8000000c08087210 */ /* 0x000fe20007ffe80d */
[----:B-1----:R-:W0:Y:S02]  /*0520*/  MUFU.RCP R14, R14 ;  /* 0x0000000e000e7308 */ /* 0x002e240000001000 */
[----:B0-----:R-:W-:-:S06]  /*0530*/  VIADD R10, R14, 0xffffffe ;  /* 0x0ffffffe0e0a7836 */ /* 0x001fcc0000000000 */
[----:B------:R0:W1:Y:S02]  /*0540*/  F2I.FTZ.U32.TRUNC.NTZ R11, R10 ;  /* 0x0000000a000b7305 */ /* 0x000064000021f000 */
[----:B0-----:R-:W-:Y:S01]  /*0550*/  IMAD.MOV.U32 R10, RZ, RZ, RZ ;  /* 0x000000ffff0a7224 */ /* 0x001fe200078e00ff */
[----:B-1----:R-:W-:-:S05]  /*0560*/  IADD3 R16, PT, PT, RZ, -R11, RZ ;  /* 0x8000000bff107210 */ /* 0x002fca0007ffe0ff */
[----:B------:R-:W-:-:S04]  /*0570*/  IMAD R15, R16, R5, RZ ;  /* 0x00000005100f7224 */ /* 0x000fc800078e02ff */
[----:B------:R-:W-:-:S06]  /*0580*/  IMAD.HI.U32 R15, R11, R15, R10 ;  /* 0x0000000f0b0f7227 */ /* 0x000fcc00078e000a */
[----:B------:R-:W-:-:S05]  /*0590*/  IMAD.HI.U32 R10, R15, R8, RZ ;  /* 0x000000080f0a7227 */ /* 0x000fca00078e00ff */
[----:B------:R-:W-:-:S05]  /*05a0*/  IADD3 R11, PT, PT, -R10, RZ, RZ ;  /* 0x000000ff0a0b7210 */ /* 0x000fca0007ffe1ff */
        /* <DEDUP_REMOVED lines=13> */
[----:B------:R-:W-:Y:S01]  /*0680*/  IADD3 R10, PT, PT, R10, 0x1, RZ ;  /* 0x000000010a0a7810 */ /* 0x000fe20007ffe0ff */
[----:B------:R-:W-:Y:S01]  /*0690*/  IMAD.MOV.U32 R11, RZ, RZ, RZ ;  /* 0x000000ffff0b7224 */ /* 0x000fe200078e00ff */
[----:B------:R-:W-:Y:S01]  /*06a0*/  MOV R13, 0xff800000 ;  /* 0xff800000000d7802 */ /* 0x000fe20000000f00 */
[----:B------:R-:W-:Y:S01]  /*06b0*/  IMAD.MOV.U32 R8, RZ, RZ, R0 ;  /* 0x000000ffff087224 */ /* 0x000fe200078e0000 */
[----:B------:R-:W-:-:S07]  /*06c0*/  LOP3.LUT R12, R10, 0x3, RZ, 0xc0, !PT ;  /* 0x000000030a0c7812 */ /* 0x000fce00078ec0ff */
.L_x_10:
[----:B------:R-:W-:Y:S01]  /*06d0*/  IMAD R10, R8, 0x4, R6 ;  /* 0x00000004080a7824 */ /* 0x000fe200078e0206 */
[----:B------:R-:W-:Y:S01]  /*06e0*/  IADD3 R8, PT, PT, R5, R8, RZ ;  /* 0x0000000805087210 */ /* 0x000fe20007ffe0ff */
[----:B------:R-:W-:-:S03]  /*06f0*/  VIADD R11, R11, 0x1 ;  /* 0x000000010b0b7836 */ /* 0x000fc60000000000 */
[----:B------:R0:W-:Y:S02]  /*0700*/  STS [R10+0x1000], R13 ;  /* 0x0010000d0a007388 */ /* 0x0001e40000000800 */
[----:B------:R-:W-:Y:S02]  /*0710*/  ISETP.NE.AND P0, PT, R11, R12, PT ;  /* 0x0000000c0b00720c */ /* 0x000fe40003f05270 */
[----:B------:R0:W-:Y:S11]  /*0720*/  STS [R10+0x1080], RZ ;  /* 0x001080ff0a007388 */ /* 0x0001f60000000800 */
[----:B0-----:R-:W-:Y:S05]  /*0730*/  @P0 BRA `(.L_x_10) ;  /* 0xfffffffc00e40947 */ /* 0x001fea000383ffff */
.L_x_9:
[----:B------:R-:W-:Y:S05]  /*0740*/  BSYNC.RECONVERGENT B1 ;  /* 0x0000000000017941 */ /* 0x000fea0003800200 */
.L_x_8:
[----:B------:R-:W-:Y:S05]  /*0750*/  @!P1 BRA `(.L_x_7) ;  /* 0x0000000000409947 */ /* 0x000fea0003800000 */
[----:B------:R-:W-:-:S07]  /*0760*/  IMAD.MOV.U32 R13, RZ, RZ, -0x800000 ;  /* 0xff800000ff0d7424 */ /* 0x000fce00078e00ff */
.L_x_11:
[----:B-1----:R-:W-:Y:S01]  /*0770*/  IMAD R14, R8, 0x4, R6 ;  /* 0x00000004080e7824 */ /* 0x002fe200078e0206 */
[----:B------:R-:W-:-:S04]  /*0780*/  LEA R8, R5, R8, 0x2 ;  /* 0x0000000805087211 */ /* 0x000fc800078e10ff */
[----:B------:R-:W-:Y:S01]  /*0790*/  LEA R10, R5, R14, 0x2 ;  /* 0x0000000e050a7211 */ /* 0x000fe200078e10ff */
[----:B------:R1:W-:Y:S01]  /*07a0*/  STS [R14+0x1000], R13 ;  /* 0x0010000d0e007388 */ /* 0x0003e20000000800 */
[----:B------:R-:W-:-:S03]  /*07b0*/  ISETP.GE.U32.AND P0, PT, R8, 0x20, PT ;  /* 0x000000200800780c */ /* 0x000fc60003f06070 */
[C---:B------:R-:W-:Y:S01]  /*07c0*/  IMAD R12, R5.reuse, 0x4, R10 ;  /* 0x00000004050c7824 */ /* 0x040fe200078e020a */
[----:B------:R1:W-:Y:S03]  /*07d0*/  STS [R14+0x1080], RZ ;  /* 0x001080ff0e007388 */ /* 0x0003e60000000800 */
[----:B------:R-:W-:Y:S01]  /*07e0*/  IMAD R11, R5, 0x4, R12 ;  /* 0x00000004050b7824 */ /* 0x000fe200078e020c */
[----:B------:R1:W-:Y:S04]  /*07f0*/  STS [R10+0x1000], R13 ;  /* 0x0010000d0a007388 */ /* 0x0003e80000000800 */
[----:B------:R1:W-:Y:S04]  /*0800*/  STS [R10+0x1080], RZ ;  /* 0x001080ff0a007388 */ /* 0x0003e80000000800 */
[----:B------:R1:W-:Y:S04]  /*0810*/  STS [R12+0x1000], R13 ;  /* 0x0010000d0c007388 */ /* 0x0003e80000000800 */
[----:B------:R1:W-:Y:S04]  /*0820*/  STS [R12+0x1080], RZ ;  /* 0x001080ff0c007388 */ /* 0x0003e80000000800 */
[----:B------:R1:W-:Y:S04]  /*0830*/  STS [R11+0x1000], R13 ;  /* 0x0010000d0b007388 */ /* 0x0003e80000000800 */
[----:B------:R1:W-:Y:S01]  /*0840*/  STS [R11+0x1080], RZ ;  /* 0x001080ff0b007388 */ /* 0x0003e20000000800 */
[----:B------:R-:W-:Y:S05]  /*0850*/  @!P0 BRA `(.L_x_11) ;  /* 0xfffffffc00c48947 */ /* 0x000fea000383ffff */
.L_x_7:
[----:B------:R-:W-:Y:S05]  /*0860*/  BSYNC.RECONVERGENT B0 ;  /* 0x0000000000007941 */ /* 0x000fea0003800200 */
.L_x_6:
[----:B------:R-:W-:Y:S01]  /*0870*/  BAR.SYNC.DEFER_BLOCKING 0x0 ;  /* 0x0000000000007b1d */ /* 0x000fe20000010000 */
[----:B------:R-:W-:-:S05]  /*0880*/  ISETP.GE.AND P0, PT, R0, R7, PT ;  /* 0x000000070000720c */ /* 0x000fca0003f06270 */
[----:B------:R-:W2:Y:S01]  /*0890*/  LDCU.64 UR8, c[0x0][0x358] ;  /* 0x00006b00ff0877ac */ /* 0x000ea20008000a00 */
[----:B------:R-:W-:Y:S01]  /*08a0*/  BSSY.RECONVERGENT B0, `(.L_x_12) ;  /* 0x00000fa000007945 */ /* 0x000fe20003800200 */
[----:B------:R-:W3:Y:S06]  /*08b0*/  LDCU UR5, c[0x0][0x3ac] ;  /* 0x00007580ff0577ac */ /* 0x000eec0008000800 */
[----:B------:R-:W-:Y:S05]  /*08c0*/  @P0 BRA `(.L_x_13) ;  /* 0x0000000c00dc0947 */ /* 0x000fea0003800000 */
[----:B-1--4-:R-:W1:Y:S01]  /*08d0*/  I2F.U32.RP R14, R5 ;  /* 0x00000005000e7306 */ /* 0x012e620000209000 */
[----:B0-----:R-:W-:Y:S01]  /*08e0*/  IADD3 R8, PT, PT, R0, R5, RZ ;  /* 0x0000000500087210 */ /* 0x001fe20007ffe0ff */
[----:B------:R-:W-:Y:S01]  /*08f0*/  BSSY.RECONVERGENT B1, `(.L_x_14) ;  /* 0x0000059000017945 */ /* 0x000fe20003800200 */
[----:B------:R-:W-:Y:S02]  /*0900*/  ISETP.NE.U32.AND P2, PT, R5, RZ, PT ;  /* 0x000000ff0500720c */ /* 0x000fe40003f45070 */
[----:B------:R-:W-:Y:S02]  /*0910*/  ISETP.GE.U32.AND P0, PT, R8, R7, PT ;  /* 0x000000070800720c */ /* 0x000fe40003f06070 */
[----:B------:R-:W-:Y:S01]  /*0920*/  VIMNMX.U32 R13, PT, PT, R7, R8, !PT ;  /* 0x00000008070d7248 */ /* 0x000fe20007fe0000 */
[----:B-1----:R-:W0:Y:S02]  /*0930*/  MUFU.RCP R14, R14 ;  /* 0x0000000e000e7308 */ /* 0x002e240000001000 */
[----:B0-----:R-:W-:-:S06]  /*0940*/  VIADD R10, R14, 0xffffffe ;  /* 0x0ffffffe0e0a7836 */ /* 0x001fcc0000000000 */
[----:B------:R0:W1:Y:S02]  /*0950*/  F2I.FTZ.U32.TRUNC.NTZ R11, R10 ;  /* 0x0000000a000b7305 */ /* 0x000064000021f000 */
[----:B0-----:R-:W-:Y:S02]  /*0960*/  IMAD.MOV.U32 R10, RZ, RZ, RZ ;  /* 0x000000ffff0a7224 */ /* 0x001fe400078e00ff */
        /* <DEDUP_REMOVED lines=9> */
[----:B------:R-:W-:Y:S01]  /*0a00*/  @P0 IADD3 R8, PT, PT, R8, -R5, RZ ;  /* 0x8000000508080210 */ /* 0x000fe20007ffe0ff */
[----:B------:R-:W-:-:S03]  /*0a10*/  @P0 VIADD R15, R15, 0x1 ;  /* 0x000000010f0f0836 */ /* 0x000fc60000000000 */
[----:B------:R-:W-:-:S13]  /*0a20*/  ISETP.GE.U32.AND P1, PT, R8, R5, PT ;  /* 0x000000050800720c */ /* 0x000fda0003f26070 */
[----:B------:R-:W-:Y:S01]  /*0a30*/  @P1 VIADD R15, R15, 0x1 ;  /* 0x000000010f0f1836 */ /* 0x000fe20000000000 */
[----:B------:R-:W-:-:S04]  /*0a40*/  @!P2 LOP3.LUT R15, RZ, R5, RZ, 0x33, !PT ;  /* 0x00000005ff0fa212 */ /* 0x000fc800078e33ff */
[----:B------:R-:W-:-:S04]  /*0a50*/  IADD3 R12, PT, PT, R12, R15, RZ ;  /* 0x0000000f0c0c7210 */ /* 0x000fc80007ffe0ff */
[----:B------:R-:W-:-:S04]  /*0a60*/  LOP3.LUT R8, R12, 0x3, RZ, 0xc0, !PT ;  /* 0x000000030c087812 */ /* 0x000fc800078ec0ff */
[----:B------:R-:W-:Y:S01]  /*0a70*/  ISETP.NE.AND P0, PT, R8, 0x3, PT ;  /* 0x000000030800780c */ /* 0x000fe20003f05270 */
[----:B------:R-:W-:-:S12]  /*0a80*/  IMAD.MOV.U32 R8, RZ, RZ, R0 ;  /* 0x000000ffff087224 */ /* 0x000fd800078e0000 */
[----:B------:R-:W-:Y:S05]  /*0a90*/  @!P0 BRA `(.L_x_15) ;  /* 0x0000000000f88947 */ /* 0x000fea0003800000 */
[----:B------:R-:W-:Y:S01]  /*0aa0*/  IABS R13, R21 ;  /* 0x00000015000d7213 */ /* 0x000fe20000000000 */
[----:B------:R-:W0:Y:S03]  /*0ab0*/  LDC R14, c[0x0][0x3a8] ;  /* 0x0000ea00ff0e7b82 */ /* 0x000e260000000800 */
[----:B------:R-:W1:Y:S05]  /*0ac0*/  I2F.RP R8, R13 ;  /* 0x0000000d00087306 */ /* 0x000e6a0000209400 */
[----:B------:R-:W4:Y:S03]  /*0ad0*/  LDC R21, c[0x0][0x3ac] ;  /* 0x0000eb00ff157b82 */ /* 0x000f260000000800 */
[----:B-1----:R-:W1:Y:S02]  /*0ae0*/  MUFU.RCP R8, R8 ;  /* 0x0000000800087308 */ /* 0x002e640000001000 */
[----:B-1----:R-:W-:-:S02]  /*0af0*/  VIADD R10, R8, 0xffffffe ;  /* 0x0ffffffe080a7836 */ /* 0x002fc40000000000 */
[----:B------:R-:W-:-:S04]  /*0b00*/  IMAD.MOV.U32 R8, RZ, RZ, R0 ;  /* 0x000000ffff087224 */ /* 0x000fc800078e0000 */
[----:B------:R1:W5:Y:S02]  /*0b10*/  F2I.FTZ.U32.TRUNC.NTZ R11, R10 ;  /* 0x0000000a000b7305 */ /* 0x000364000021f000 */
[----:B-1----:R-:W-:Y:S01]  /*0b20*/  IMAD.MOV.U32 R10, RZ, RZ, RZ ;  /* 0x000000ffff0a7224 */ /* 0x002fe200078e00ff */
[----:B-----5:R-:W-:-:S05]  /*0b30*/  IADD3 R16, PT, PT, RZ, -R11, RZ ;  /* 0x8000000bff107210 */ /* 0x020fca0007ffe0ff */
[----:B------:R-:W-:Y:S02]  /*0b40*/  IMAD R15, R16, R13, RZ ;  /* 0x0000000d100f7224 */ /* 0x000fe400078e02ff */
[----:B------:R-:W-:Y:S02]  /*0b50*/  VIADD R16, R12, 0x1 ;  /* 0x000000010c107836 */ /* 0x000fe40000000000 */
[----:B------:R-:W-:-:S04]  /*0b60*/  IMAD.HI.U32 R11, R11, R15, R10 ;  /* 0x0000000f0b0b7227 */ /* 0x000fc800078e000a */
[----:B------:R-:W-:Y:S01]  /*0b70*/  HFMA2 R15, -RZ, RZ, 0, 0 ;  /* 0x00000000ff0f7431 */ /* 0x000fe200000001ff */
[----:B0---4-:R-:W-:-:S07]  /*0b80*/  LOP3.LUT R16, R16, 0x3, RZ, 0xc0, !PT ;  /* 0x0000000310107812 */ /* 0x011fce00078ec0ff */
.L_x_18:
[----:B------:R-:W-:Y:S01]  /*0b90*/  IABS R18, R8 ;  /* 0x0000000800127213 */ /* 0x000fe20000000000 */
[----:B------:R-:W-:Y:S01]  /*0ba0*/  BSSY.RECONVERGENT B2, `(.L_x_16) ;  /* 0x0000028000027945 */ /* 0x000fe20003800200 */
[----:B------:R-:W-:Y:S01]  /*0bb0*/  IABS R25, R21 ;  /* 0x0000001500197213 */ /* 0x000fe20000000000 */
[----:B------:R-:W-:Y:S01]  /*0bc0*/  IMAD.MOV.U32 R19, RZ, RZ, RZ ;  /* 0x000000ffff137224 */ /* 0x000fe200078e00ff */
[----:B------:R-:W-:Y:S01]  /*0bd0*/  LEA R20, R8, UR4, 0x2 ;  /* 0x0000000408147c11 */ /* 0x000fe2000f8e10ff */
[----:B------:R-:W-:-:S04]  /*0be0*/  IMAD.HI.U32 R10, R11, R18, RZ ;  /* 0x000000120b0a7227 */ /* 0x000fc800078e00ff */
[----:B------:R-:W-:-:S04]  /*0bf0*/  IMAD.MOV R17, RZ, RZ, -R10 ;  /* 0x000000ffff117224 */ /* 0x000fc800078e0a0a */
[----:B------:R-:W-:Y:S01]  /*0c00*/  IMAD R18, R25, R17, R18 ;  /* 0x0000001119127224 */ /* 0x000fe200078e0212 */
[----:B------:R-:W-:-:S04]  /*0c10*/  LOP3.LUT R17, R8, R21, RZ, 0x3c, !PT ;  /* 0x0000001508117212 */ /* 0x000fc800078e3cff */
[----:B------:R-:W-:Y:S02]  /*0c20*/  ISETP.GT.U32.AND P1, PT, R13, R18, PT ;  /* 0x000000120d00720c */ /* 0x000fe40003f24070 */
[----:B------:R-:W-:Y:S02]  /*0c30*/  ISETP.GE.AND P2, PT, R17, RZ, PT ;  /* 0x000000ff1100720c */ /* 0x000fe40003f46270 */
[----:B------:R-:W-:-:S09]  /*0c40*/  LOP3.LUT R17, RZ, R21, RZ, 0x33, !PT ;  /* 0x00000015ff117212 */ /* 0x000fd200078e33ff */
[----:B------:R-:W-:Y:S01]  /*0c50*/  @!P1 IADD3 R18, PT, PT, R18, -R25, RZ ;  /* 0x8000001912129210 */ /* 0x000fe20007ffe0ff */
[----:B------:R-:W-:-:S03]  /*0c60*/  @!P1 VIADD R10, R10, 0x1 ;  /* 0x000000010a0a9836 */ /* 0x000fc60000000000 */
[----:B------:R-:W-:-:S13]  /*0c70*/  ISETP.GE.U32.AND P0, PT, R18, R13, PT ;  /* 0x0000000d1200720c */ /* 0x000fda0003f06070 */
[----:B------:R-:W-:Y:S01]  /*0c80*/  @P0 VIADD R10, R10, 0x1 ;  /* 0x000000010a0a0836 */ /* 0x000fe20000000000 */
[----:B------:R-:W-:-:S04]  /*0c90*/  ISETP.NE.AND P0, PT, R21, RZ, PT ;  /* 0x000000ff1500720c */ /* 0x000fc80003f05270 */
[----:B------:R-:W-:-:S04]  /*0ca0*/  @!P2 IADD3 R10, PT, PT, -R10, RZ, RZ ;  /* 0x000000ff0a0aa210 */ /* 0x000fc80007ffe1ff */
[----:B------:R-:W-:-:S05]  /*0cb0*/  SEL R10, R17, R10, !P0 ;  /* 0x0000000a110a7207 */ /* 0x000fca0004000000 */
[----:B------:R-:W-:-:S05]  /*0cc0*/  IMAD R23, R3, 0x20, R10 ;  /* 0x0000002003177824 */ /* 0x000fca00078e020a */
[----:B------:R-:W-:-:S13]  /*0cd0*/  ISETP.GE.AND P1, PT, R23, R14, PT ;  /* 0x0000000e1700720c */ /* 0x000fda0003f26270 */
[----:B------:R-:W-:Y:S05]  /*0ce0*/  @P1 BRA `(.L_x_17) ;  /* 0x00000000004c1947 */ /* 0x000fea0003800000 */
[----:B------:R-:W-:Y:S01]  /*0cf0*/  ISETP.GE.AND P2, PT, R8, RZ, PT ;  /* 0x000000ff0800720c */ /* 0x000fe20003f46270 */
[----:B------:R-:W0:Y:S01]  /*0d00*/  LDC.64 R10, c[0x0][0x380] ;  /* 0x0000e000ff0a7b82 */ /* 0x000e220000000a00 */
[----:B------:R-:W-:Y:S01]  /*0d10*/  MOV R13, R25 ;  /* 0x00000019000d7202 */ /* 0x000fe20000000f00 */
[----:B------:R-:W-:-:S03]  /*0d20*/  IMAD.IADD R19, R18, 0x1, -R25 ;  /* 0x0000000112137824 */ /* 0x000fc600078e0a19 */
[----:B------:R-:W-:-:S04]  /*0d30*/  ISETP.GT.U32.AND P1, PT, R13, R18, PT ;  /* 0x000000120d00720c */ /* 0x000fc80003f24070 */
[----:B------:R-:W-:-:S05]  /*0d40*/  SEL R18, R19, R18, !P1 ;  /* 0x0000001213127207 */ /* 0x000fca0004800000 */
[----:B------:R-:W-:-:S05]  /*0d50*/  @!P2 IMAD.MOV R18, RZ, RZ, -R18 ;  /* 0x000000ffff12a224 */ /* 0x000fca00078e0a12 */
[----:B------:R-:W-:-:S05]  /*0d60*/  SEL R18, R17, R18, !P0 ;  /* 0x0000001211127207 */ /* 0x000fca0004000000 */
[----:B------:R-:W-:-:S04]  /*0d70*/  IMAD R19, R23, R21, R18 ;  /* 0x0000001517137224 */ /* 0x000fc800078e0212 */
[----:B0-----:R-:W-:-:S06]  /*0d80*/  IMAD.WIDE R18, R19, 0x4, R10 ;  /* 0x0000000413127825 */ /* 0x001fcc00078e020a */
[----:B--2---:R0:W5:Y:S01]  /*0d90*/  LDG.E.CONSTANT R19, desc[UR8][R18.64] ;  /* 0x0000000812137981 */ /* 0x004162000c1e9900 */
[----:B------:R-:W1:Y:S08]  /*0da0*/  I2F.RP R17, R25 ;  /* 0x0000001900117306 */ /* 0x000e700000209400 */
[----:B-1----:R-:W1:Y:S02]  /*0db0*/  MUFU.RCP R17, R17 ;  /* 0x0000001100117308 */ /* 0x002e640000001000 */
[----:B-1----:R-:W-:-:S06]  /*0dc0*/  IADD3 R10, PT, PT, R17, 0xffffffe, RZ ;  /* 0x0ffffffe110a7810 */ /* 0x002fcc0007ffe0ff */
[----:B------:R1:W2:Y:S02]  /*0dd0*/  F2I.FTZ.U32.TRUNC.NTZ R11, R10 ;  /* 0x0000000a000b7305 */ /* 0x0002a4000021f000 */
[----:B-1----:R-:W-:Y:S02]  /*0de0*/  IMAD.MOV.U32 R10, RZ, RZ, RZ ;  /* 0x000000ffff0a7224 */ /* 0x002fe400078e00ff */
[----:B--2---:R-:W-:-:S04]  /*0df0*/  IMAD.MOV R22, RZ, RZ, -R11 ;  /* 0x000000ffff167224 */ /* 0x004fc800078e0a0b */
[----:B------:R-:W-:-:S04]  /*0e00*/  IMAD R23, R22, R25, RZ ;  /* 0x0000001916177224 */ /* 0x000fc800078e02ff */
[----:B0-----:R-:W-:-:S07]  /*0e10*/  IMAD.HI.U32 R11, R11, R23, R10 ;  /* 0x000000170b0b7227 */ /* 0x001fce00078e000a */
.L_x_17:
[----:B--23--:R-:W-:Y:S05]  /*0e20*/  BSYNC.RECONVERGENT B2 ;  /* 0x0000000000027941 */ /* 0x00cfea0003800200 */
.L_x_16:
[----:B-----5:R0:W-:Y:S01]  /*0e30*/  STS [R20], R19 ;  /* 0x0000001314007388 */ /* 0x0201e20000000800 */
[----:B------:R-:W-:Y:S01]  /*0e40*/  IADD3 R15, PT, PT, R15, 0x1, RZ ;  /* 0x000000010f0f7810 */ /* 0x000fe20007ffe0ff */
[----:B------:R-:W-:-:S03]  /*0e50*/  IMAD.IADD R8, R5, 0x1, R8 ;  /* 0x0000000105087824 */ /* 0x000fc600078e0208 */
[----:B------:R-:W-:-:S13]  /*0e60*/  ISETP.NE.AND P0, PT, R15, R16, PT ;  /* 0x000000100f00720c */ /* 0x000fda0003f05270 */
[----:B0-----:R-:W-:Y:S05]  /*0e70*/  @P0 BRA `(.L_x_18) ;  /* 0xfffffffc00440947 */ /* 0x001fea000383ffff */
.L_x_15:
[----:B--23--:R-:W-:Y:S05]  /*0e80*/  BSYNC.RECONVERGENT B1 ;  /* 0x0000000000017941 */ /* 0x00cfea0003800200 */
.L_x_14:
[----:B------:R-:W-:-:S13]  /*0e90*/  ISETP.GE.U32.AND P0, PT, R12, 0x3, PT ;  /* 0x000000030c00780c */ /* 0x000fda0003f06070 */
[----:B------:R-:W-:Y:S05]  /*0ea0*/  @!P0 BRA `(.L_x_13) ;  /* 0x0000000800648947 */ /* 0x000fea0003800000 */
[----:B------:R-:W-:Y:S01]  /*0eb0*/  IABS R14, R21 ;  /* 0x00000015000e7213 */ /* 0x000fe20000000000 */
[----:B------:R-:W0:Y:S01]  /*0ec0*/  LDC R15, c[0x0][0x3a8] ;  /* 0x0000ea00ff0f7b82 */ /* 0x000e220000000800 */
[----:B------:R-:W-:Y:S02]  /*0ed0*/  IMAD.MOV.U32 R16, RZ, RZ, RZ ;  /* 0x000000ffff107224 */ /* 0x000fe400078e00ff */
[----:B------:R-:W1:Y:S05]  /*0ee0*/  I2F.RP R12, R14 ;  /* 0x0000000e000c7306 */ /* 0x000e6a0000209400 */
[----:B------:R-:W2:Y:S03]  /*0ef0*/  LDC.64 R10, c[0x0][0x380] ;  /* 0x0000e000ff0a7b82 */ /* 0x000ea60000000a00 */
[----:B-1----:R-:W1:Y:S02]  /*0f00*/  MUFU.RCP R12, R12 ;  /* 0x0000000c000c7308 */ /* 0x002e640000001000 */
[----:B-1----:R-:W-:-:S06]  /*0f10*/  VIADD R17, R12, 0xffffffe ;  /* 0x0ffffffe0c117836 */ /* 0x002fcc0000000000 */
[----:B------:R-:W1:Y:S02]  /*0f20*/  F2I.FTZ.U32.TRUNC.NTZ R17, R17 ;  /* 0x0000001100117305 */ /* 0x000e64000021f000 */
[----:B-1----:R-:W-:-:S05]  /*0f30*/  IADD3 R13, PT, PT, RZ, -R17, RZ ;  /* 0x80000011ff0d7210 */ /* 0x002fca0007ffe0ff */
[----:B------:R-:W-:-:S04]  /*0f40*/  IMAD R13, R13, R14, RZ ;  /* 0x0000000e0d0d7224 */ /* 0x000fc800078e02ff */
[----:B0-2---:R-:W-:-:S07]  /*0f50*/  IMAD.HI.U32 R16, R17, R13, R16 ;  /* 0x0000000d11107227 */ /* 0x005fce00078e0010 */
.L_x_27:
[----:B------:R-:W-:Y:S01]  /*0f60*/  IMAD.U32 R21, RZ, RZ, UR5 ;  /* 0x00000005ff157e24 */ /* 0x000fe2000f8e00ff */
[----:B------:R-:W-:Y:S01]  /*0f70*/  IABS R28, R8 ;  /* 0x00000008001c7213 */ /* 0x000fe20000000000 */
[----:B------:R-:W-:Y:S01]  /*0f80*/  IMAD.IADD R24, R5, 0x1, R8 ;  /* 0x0000000105187824 */ /* 0x000fe200078e0208 */
[----:B------:R-:W-:Y:S02]  /*0f90*/  BSSY.RECONVERGENT B1, `(.L_x_19) ;  /* 0x0000041000017945 */ /* 0x000fe40003800200 */
[-C--:B------:R-:W-:Y:S01]  /*0fa0*/  IABS R17, R21.reuse ;  /* 0x0000001500117213 */ /* 0x080fe20000000000 */
[----:B------:R-:W-:Y:S01]  /*0fb0*/  IMAD.HI.U32 R19, R16, R28, RZ ;  /* 0x0000001c10137227 */ /* 0x000fe200078e00ff */
[----:B------:R-:W-:Y:S02]  /*0fc0*/  IABS R27, R24 ;  /* 0x00000018001b7213 */ /* 0x000fe40000000000 */
[----:B------:R-:W0:Y:S01]  /*0fd0*/  I2F.RP R18, R17 ;  /* 0x0000001100127306 */ /* 0x000e220000209400 */
[----:B------:R-:W-:Y:S01]  /*0fe0*/  IMAD.MOV R12, RZ, RZ, -R19 ;  /* 0x000000ffff0c7224 */ /* 0x000fe200078e0a13 */
[C---:B------:R-:W-:Y:S01]  /*0ff0*/  LOP3.LUT R29, R24.reuse, R21, RZ, 0x3c, !PT ;  /* 0x00000015181d7212 */ /* 0x040fe200078e3cff */
[----:B------:R-:W-:-:S02]  /*1000*/  IMAD.IADD R20, R24, 0x1, R5 ;  /* 0x0000000118147824 */ /* 0x000fc400078e0205 */
[----:B------:R-:W-:Y:S01]  /*1010*/  IMAD R28, R17, R12, R28 ;  /* 0x0000000c111c7224 */ /* 0x000fe200078e021c */
[----:B------:R-:W-:Y:S02]  /*1020*/  ISETP.GE.AND P4, PT, R29, RZ, PT ;  /* 0x000000ff1d00720c */ /* 0x000fe40003f86270 */
[----:B------:R-:W-:Y:S02]  /*1030*/  LEA R29, R8, UR4, 0x2 ;  /* 0x00000004081d7c11 */ /* 0x000fe4000f8e10ff */
[----:B------:R-:W-:Y:S01]  /*1040*/  ISETP.GT.U32.AND P1, PT, R14, R28, PT ;  /* 0x0000001c0e00720c */ /* 0x000fe20003f24070 */
[----:B0-----:R-:W0:-:S12]  /*1050*/  MUFU.RCP R18, R18 ;  /* 0x0000001200127308 */ /* 0x001e180000001000 */
[----:B------:R-:W-:Y:S01]  /*1060*/  @!P1 IADD3 R28, PT, PT, R28, -R17, RZ ;  /* 0x800000111c1c9210 */ /* 0x000fe20007ffe0ff */
[----:B------:R-:W-:-:S03]  /*1070*/  @!P1 VIADD R19, R19, 0x1 ;  /* 0x0000000113139836 */ /* 0x000fc60000000000 */
[----:B------:R-:W-:Y:S02]  /*1080*/  ISETP.GE.U32.AND P0, PT, R28, R14, PT ;  /* 0x0000000e1c00720c */ /* 0x000fe40003f06070 */
[----:B------:R-:W-:Y:S02]  /*1090*/  MOV R14, R17 ;  /* 0x00000011000e7202 */ /* 0x000fe40000000f00 */
[----:B0-----:R-:W-:Y:S01]  /*10a0*/  IADD3 R13, PT, PT, R18, 0xffffffe, RZ ;  /* 0x0ffffffe120d7810 */ /* 0x001fe20007ffe0ff */
[----:B------:R-:W-:-:S05]  /*10b0*/  IMAD.IADD R18, R20, 0x1, R5 ;  /* 0x0000000114127824 */ /* 0x000fca00078e0205 */
[----:B------:R-:W0:Y:S01]  /*10c0*/  F2I.FTZ.U32.TRUNC.NTZ R13, R13 ;  /* 0x0000000d000d7305 */ /* 0x000e22000021f000 */
[----:B------:R-:W-:Y:S02]  /*10d0*/  IABS R25, R18 ;  /* 0x0000001200197213 */ /* 0x000fe40000000000 */
[----:B------:R-:W-:Y:S02]  /*10e0*/  @P0 IADD3 R19, PT, PT, R19, 0x1, RZ ;  /* 0x0000000113130810 */ /* 0x000fe40007ffe0ff */
[----:B------:R-:W-:Y:S01]  /*10f0*/  ISETP.NE.AND P0, PT, R21, RZ, PT ;  /* 0x000000ff1500720c */ /* 0x000fe20003f05270 */
[----:B0-----:R-:W-:-:S05]  /*1100*/  IMAD.MOV R16, RZ, RZ, -R13 ;  /* 0x000000ffff107224 */ /* 0x001fca00078e0a0d */
[----:B------:R-:W-:-:S05]  /*1110*/  MOV R12, R16 ;  /* 0x00000010000c7202 */ /* 0x000fca0000000f00 */
[----:B------:R-:W-:Y:S02]  /*1120*/  IMAD R23, R12, R17, RZ ;  /* 0x000000110c177224 */ /* 0x000fe400078e02ff */
[----:B------:R-:W-:-:S04]  /*1130*/  IMAD.MOV.U32 R12, RZ, RZ, RZ ;  /* 0x000000ffff0c7224 */ /* 0x000fc800078e00ff */
[----:B------:R-:W-:Y:S01]  /*1140*/  IMAD.HI.U32 R16, R13, R23, R12 ;  /* 0x000000170d107227 */ /* 0x000fe200078e000c */
[----:B------:R-:W-:-:S05]  /*1150*/  IABS R23, R20 ;  /* 0x0000001400177213 */ /* 0x000fca0000000000 */
[----:B------:R-:W-:-:S04]  /*1160*/  IMAD.HI.U32 R13, R16, R27, RZ ;  /* 0x0000001b100d7227 */ /* 0x000fc800078e00ff */
[----:B------:R-:W-:Y:S02]  /*1170*/  IMAD.MOV R12, RZ, RZ, -R13 ;  /* 0x000000ffff0c7224 */ /* 0x000fe400078e0a0d */
[----:B------:R-:W-:-:S04]  /*1180*/  IMAD.HI.U32 R26, R16, R23, RZ ;  /* 0x00000017101a7227 */ /* 0x000fc800078e00ff */
[----:B------:R-:W-:Y:S01]  /*1190*/  IMAD R27, R17, R12, R27 ;  /* 0x0000000c111b7224 */ /* 0x000fe200078e021b */
[----:B------:R-:W-:Y:S01]  /*11a0*/  LOP3.LUT R12, R8, R21, RZ, 0x3c, !PT ;  /* 0x00000015080c7212 */ /* 0x000fe200078e3cff */
[----:B------:R-:W-:-:S03]  /*11b0*/  IMAD.MOV R22, RZ, RZ, -R26 ;  /* 0x000000ffff167224 */ /* 0x000fc600078e0a1a */
[----:B------:R-:W-:Y:S01]  /*11c0*/  ISETP.GE.AND P1, PT, R12, RZ, PT ;  /* 0x000000ff0c00720c */ /* 0x000fe20003f26270 */
[----:B------:R-:W-:Y:S01]  /*11d0*/  IMAD.MOV.U32 R12, RZ, RZ, R19 ;  /* 0x000000ffff0c7224 */ /* 0x000fe200078e0013 */
[----:B------:R-:W-:Y:S01]  /*11e0*/  ISETP.GT.U32.AND P3, PT, R14, R27, PT ;  /* 0x0000001b0e00720c */ /* 0x000fe20003f64070 */
[----:B------:R-:W-:Y:S01]  /*11f0*/  IMAD R23, R17, R22, R23 ;  /* 0x0000001611177224 */ /* 0x000fe200078e0217 */
[----:B------:R-:W-:Y:S01]  /*1200*/  LOP3.LUT R19, RZ, R21, RZ, 0x33, !PT ;  /* 0x00000015ff137212 */ /* 0x000fe200078e33ff */
[----:B------:R-:W-:-:S08]  /*1210*/  IMAD.HI.U32 R22, R16, R25, RZ ;  /* 0x0000001910167227 */ /* 0x000fd000078e00ff */
[----:B------:R-:W-:Y:S01]  /*1220*/  @!P1 IMAD.MOV R12, RZ, RZ, -R12 ;  /* 0x000000ffff0c9224 */ /* 0x000fe200078e0a0c */
[----:B------:R-:W-:Y:S01]  /*1230*/  ISETP.GT.U32.AND P1, PT, R14, R23, PT ;  /* 0x000000170e00720c */ /* 0x000fe20003f24070 */
[----:B------:R-:W-:Y:S01]  /*1240*/  @!P3 VIADD R13, R13, 0x1 ;  /* 0x000000010d0db836 */ /* 0x000fe20000000000 */
[----:B------:R-:W-:Y:S02]  /*1250*/  @!P3 IADD3 R27, PT, PT, R27, -R17, RZ ;  /* 0x800000111b1bb210 */ /* 0x000fe40007ffe0ff */
[----:B------:R-:W-:Y:S02]  /*1260*/  SEL R12, R19, R12, !P0 ;  /* 0x0000000c130c7207 */ /* 0x000fe40004000000 */
[----:B------:R-:W-:-:S03]  /*1270*/  ISETP.GE.U32.AND P2, PT, R27, R14, PT ;  /* 0x0000000e1b00720c */ /* 0x000fc60003f46070 */
[----:B------:R-:W-:Y:S01]  /*1280*/  IMAD R32, R3, 0x20, R12 ;  /* 0x0000002003207824 */ /* 0x000fe200078e020c */
[----:B------:R-:W-:-:S03]  /*1290*/  IADD3 R12, PT, PT, -R22, RZ, RZ ;  /* 0x000000ff160c7210 */ /* 0x000fc60007ffe1ff */
[----:B------:R-:W-:Y:S02]  /*12a0*/  @!P1 IADD3 R23, PT, PT, R23, -R17, RZ ;  /* 0x8000001117179210 */ /* 0x000fe40007ffe0ff */
[----:B------:R-:W-:Y:S01]  /*12b0*/  ISETP.GE.AND P3, PT, R32, R15, PT ;  /* 0x0000000f2000720c */ /* 0x000fe20003f66270 */
[----:B------:R-:W-:Y:S02]  /*12c0*/  IMAD R25, R17, R12, R25 ;  /* 0x0000000c11197224 */ /* 0x000fe400078e0219 */
[----:B------:R-:W-:Y:S02]  /*12d0*/  IMAD.MOV.U32 R12, RZ, RZ, RZ ;  /* 0x000000ffff0c7224 */ /* 0x000fe400078e00ff */
[----:B------:R-:W-:-:S04]  /*12e0*/  @P2 VIADD R13, R13, 0x1 ;  /* 0x000000010d0d2836 */ /* 0x000fc80000000000 */
[----:B------:R-:W-:-:S04]  /*12f0*/  IMAD.MOV.U32 R30, RZ, RZ, R13 ;  /* 0x000000ffff1e7224 */ /* 0x000fc800078e000d */
[----:B------:R-:W-:Y:S05]  /*1300*/  @P3 BRA `(.L_x_20) ;  /* 0x0000000000243947 */ /* 0x000fea0003800000 */
[----:B------:R-:W-:Y:S02]  /*1310*/  ISETP.GE.AND P3, PT, R8, RZ, PT ;  /* 0x000000ff0800720c */ /* 0x000fe40003f66270 */
[----:B------:R-:W-:Y:S02]  /*1320*/  ISETP.GT.U32.AND P2, PT, R17, R28, PT ;  /* 0x0000001c1100720c */ /* 0x000fe40003f44070 */
[----:B------:R-:W-:-:S04]  /*1330*/  IADD3 R13, PT, PT, R28, -R17, RZ ;  /* 0x800000111c0d7210 */ /* 0x000fc80007ffe0ff */
[----:B------:R-:W-:-:S05]  /*1340*/  SEL R28, R13, R28, !P2 ;  /* 0x0000001c0d1c7207 */ /* 0x000fca0005000000 */
[----:B------:R-:W-:-:S05]  /*1350*/  @!P3 IMAD.MOV R28, RZ, RZ, -R28 ;  /* 0x000000ffff1cb224 */ /* 0x000fca00078e0a1c */
[----:B------:R-:W-:-:S05]  /*1360*/  SEL R28, R19, R28, !P0 ;  /* 0x0000001c131c7207 */ /* 0x000fca0004000000 */
[----:B------:R-:W-:-:S04]  /*1370*/  IMAD R13, R32, R21, R28 ;  /* 0x00000015200d7224 */ /* 0x000fc800078e021c */
[----:B------:R-:W-:-:S06]  /*1380*/  IMAD.WIDE R12, R13, 0x4, R10 ;  /* 0x000000040d0c7825 */ /* 0x000fcc00078e020a */
[----:B------:R0:W5:Y:S02]  /*1390*/  LDG.E.CONSTANT R12, desc[UR8][R12.64] ;  /* 0x000000080c0c7981 */ /* 0x000164000c1e9900 */
.L_x_20:
[----:B------:R-:W-:Y:S05]  /*13a0*/  BSYNC.RECONVERGENT B1 ;  /* 0x0000000000017941 */ /* 0x000fea0003800200 */
.L_x_19:
[----:B------:R-:W-:Y:S01]  /*13b0*/  @!P4 IMAD.MOV R30, RZ, RZ, -R30 ;  /* 0x000000ffff1ec224 */ /* 0x000fe200078e0a1e */
[----:B------:R-:W-:Y:S01]  /*13c0*/  ISETP.GE.U32.AND P3, PT, R23, R14, PT ;  /* 0x0000000e1700720c */ /* 0x000fe20003f66070 */
[----:B------:R-:W-:Y:S01]  /*13d0*/  @!P1 VIADD R26, R26, 0x1 ;  /* 0x000000011a1a9836 */ /* 0x000fe20000000000 */
[----:B------:R-:W-:Y:S01]  /*13e0*/  ISETP.GT.U32.AND P2, PT, R14, R25, PT ;  /* 0x000000190e00720c */ /* 0x000fe20003f44070 */
[----:B------:R-:W-:Y:S01]  /*13f0*/  BSSY.RECONVERGENT B1, `(.L_x_21) ;  /* 0x0000015000017945 */ /* 0x000fe20003800200 */
[----:B------:R-:W-:Y:S01]  /*1400*/  SEL R30, R19, R30, !P0 ;  /* 0x0000001e131e7207 */ /* 0x000fe20004000000 */
[----:B-----5:R1:W-:Y:S01]  /*1410*/  STS [R29], R12 ;  /* 0x0000000c1d007388 */ /* 0x0203e20000000800 */
[----:B------:R-:W-:Y:S02]  /*1420*/  LOP3.LUT R8, R20, R21, RZ, 0x3c, !PT ;  /* 0x0000001514087212 */ /* 0x000fe400078e3cff */
[----:B------:R-:W-:Y:S02]  /*1430*/  LEA R30, R3, R30, 0x5 ;  /* 0x0000001e031e7211 */ /* 0x000fe400078e28ff */
[----:B------:R-:W-:-:S02]  /*1440*/  ISETP.GE.AND P4, PT, R8, RZ, PT ;  /* 0x000000ff0800720c */ /* 0x000fc40003f86270 */
[----:B------:R-:W-:Y:S01]  /*1450*/  ISETP.GE.AND P1, PT, R30, R15, PT ;  /* 0x0000000f1e00720c */ /* 0x000fe20003f26270 */
[----:B------:R-:W-:Y:S01]  /*1460*/  @P3 VIADD R26, R26, 0x1 ;  /* 0x000000011a1a3836 */ /* 0x000fe20000000000 */
[----:B------:R-:W-:Y:S01]  /*1470*/  LEA R28, R5, R29, 0x2 ;  /* 0x0000001d051c7211 */ /* 0x000fe200078e10ff */
[----:B------:R-:W-:Y:S02]  /*1480*/  @!P2 IMAD.IADD R25, R25, 0x1, -R17 ;  /* 0x000000011919a824 */ /* 0x000fe400078e0a11 */
[----:B-1----:R-:W-:-:S08]  /*1490*/  IMAD.MOV.U32 R12, RZ, RZ, RZ ;  /* 0x000000ffff0c7224 */ /* 0x002fd000078e00ff */
[----:B------:R-:W-:Y:S05]  /*14a0*/  @P1 BRA `(.L_x_22) ;  /* 0x0000000000241947 */ /* 0x000fea0003800000 */
[----:B------:R-:W-:Y:S02]  /*14b0*/  ISETP.GE.AND P3, PT, R24, RZ, PT ;  /* 0x000000ff1800720c */ /* 0x000fe40003f66270 */
[----:B------:R-:W-:Y:S02]  /*14c0*/  ISETP.GT.U32.AND P1, PT, R14, R27, PT ;  /* 0x0000001b0e00720c */ /* 0x000fe40003f24070 */
[----:B------:R-:W-:-:S04]  /*14d0*/  IADD3 R8, PT, PT, R27, -R17, RZ ;  /* 0x800000111b087210 */ /* 0x000fc80007ffe0ff */
[----:B------:R-:W-:-:S05]  /*14e0*/  SEL R8, R8, R27, !P1 ;  /* 0x0000001b08087207 */ /* 0x000fca0004800000 */
[----:B------:R-:W-:-:S05]  /*14f0*/  @!P3 IMAD.MOV R8, RZ, RZ, -R8 ;  /* 0x000000ffff08b224 */ /* 0x000fca00078e0a08 */
[----:B------:R-:W-:-:S05]  /*1500*/  SEL R8, R19, R8, !P0 ;  /* 0x0000000813087207 */ /* 0x000fca0004000000 */
[----:B0-----:R-:W-:-:S04]  /*1510*/  IMAD R13, R30, R21, R8 ;  /* 0x000000151e0d7224 */ /* 0x001fc800078e0208 */
[----:B------:R-:W-:-:S06]  /*1520*/  IMAD.WIDE R12, R13, 0x4, R10 ;  /* 0x000000040d0c7825 */ /* 0x000fcc00078e020a */
[----:B------:R1:W5:Y:S02]  /*1530*/  LDG.E.CONSTANT R12, desc[UR8][R12.64] ;  /* 0x000000080c0c7981 */ /* 0x000364000c1e9900 */
.L_x_22:
[----:B------:R-:W-:Y:S05]  /*1540*/  BSYNC.RECONVERGENT B1 ;  /* 0x0000000000017941 */ /* 0x000fea0003800200 */
.L_x_21:
[----:B------:R-:W-:Y:S01]  /*1550*/  @!P4 IMAD.MOV R26, RZ, RZ, -R26 ;  /* 0x000000ffff1ac224 */ /* 0x000fe200078e0a1a */
[----:B-----5:R2:W-:Y:S01]  /*1560*/  STS [R28], R12 ;  /* 0x0000000c1c007388 */ /* 0x0205e20000000800 */
[----:B------:R-:W-:Y:S01]  /*1570*/  @!P2 VIADD R22, R22, 0x1 ;  /* 0x000000011616a836 */ /* 0x000fe20000000000 */
[----:B------:R-:W-:Y:S01]  /*1580*/  ISETP.GE.U32.AND P1, PT, R25, R14, PT ;  /* 0x0000000e1900720c */ /* 0x000fe20003f26070 */
[----:B------:R-:W-:Y:S01]  /*1590*/  BSSY.RECONVERGENT B1, `(.L_x_23) ;  /* 0x0000013000017945 */ /* 0x000fe20003800200 */
[----:B------:R-:W-:Y:S01]  /*15a0*/  SEL R26, R19, R26, !P0 ;  /* 0x0000001a131a7207 */ /* 0x000fe20004000000 */
[----:B01----:R-:W-:Y:S01]  /*15b0*/  IMAD.MOV.U32 R13, RZ, RZ, RZ ;  /* 0x000000ffff0d7224 */ /* 0x003fe200078e00ff */
[----:B------:R-:W-:Y:S02]  /*15c0*/  LOP3.LUT R8, R18, R21, RZ, 0x3c, !PT ;  /* 0x0000001512087212 */ /* 0x000fe400078e3cff */
[----:B------:R-:W-:Y:S02]  /*15d0*/  LEA R26, R3, R26, 0x5 ;  /* 0x0000001a031a7211 */ /* 0x000fe400078e28ff */
[----:B------:R-:W-:-:S02]  /*15e0*/  ISETP.GE.AND P3, PT, R8, RZ, PT ;  /* 0x000000ff0800720c */ /* 0x000fc40003f66270 */
[----:B------:R-:W-:Y:S02]  /*15f0*/  ISETP.GE.AND P2, PT, R26, R15, PT ;  /* 0x0000000f1a00720c */ /* 0x000fe40003f46270 */
[----:B------:R-:W-:Y:S01]  /*1600*/  LEA R24, R5, R28, 0x2 ;  /* 0x0000001c05187211 */ /* 0x000fe200078e10ff */
[----:B------:R-:W-:-:S10]  /*1610*/  @P1 VIADD R22, R22, 0x1 ;  /* 0x0000000116161836 */ /* 0x000fd40000000000 */
[----:B--2---:R-:W-:Y:S05]  /*1620*/  @P2 BRA `(.L_x_24) ;  /* 0x0000000000242947 */ /* 0x004fea0003800000 */
[----:B------:R-:W-:Y:S01]  /*1630*/  ISETP.GE.AND P2, PT, R20, RZ, PT ;  /* 0x000000ff1400720c */ /* 0x000fe20003f46270 */
[----:B------:R-:W-:Y:S01]  /*1640*/  IMAD.IADD R8, R23, 0x1, -R17 ;  /* 0x0000000117087824 */ /* 0x000fe200078e0a11 */
[----:B------:R-:W-:-:S04]  /*1650*/  ISETP.GT.U32.AND P1, PT, R14, R23, PT ;  /* 0x000000170e00720c */ /* 0x000fc80003f24070 */
[----:B------:R-:W-:-:S07]  /*1660*/  SEL R8, R8, R23, !P1 ;  /* 0x0000001708087207 */ /* 0x000fce0004800000 */
[----:B------:R-:W-:-:S04]  /*1670*/  @!P2 IADD3 R8, PT, PT, -R8, RZ, RZ ;  /* 0x000000ff0808a210 */ /* 0x000fc80007ffe1ff */
[----:B------:R-:W-:-:S05]  /*1680*/  SEL R8, R19, R8, !P0 ;  /* 0x0000000813087207 */ /* 0x000fca0004000000 */
[----:B------:R-:W-:-:S04]  /*1690*/  IMAD R13, R26, R21, R8 ;  /* 0x000000151a0d7224 */ /* 0x000fc800078e0208 */
[----:B------:R-:W-:-:S06]  /*16a0*/  IMAD.WIDE R12, R13, 0x4, R10 ;  /* 0x000000040d0c7825 */ /* 0x000fcc00078e020a */
[----:B------:R0:W5:Y:S02]  /*16b0*/  LDG.E.CONSTANT R13, desc[UR8][R12.64] ;  /* 0x000000080c0d7981 */ /* 0x000164000c1e9900 */
.L_x_24:
[----:B------:R-:W-:Y:S05]  /*16c0*/  BSYNC.RECONVERGENT B1 ;  /* 0x0000000000017941 */ /* 0x000fea0003800200 */
.L_x_23:
[----:B------:R-:W-:Y:S01]  /*16d0*/  @!P3 IMAD.MOV R22, RZ, RZ, -R22 ;  /* 0x000000ffff16b224 */ /* 0x000fe200078e0a16 */
[----:B-----5:R1:W-:Y:S01]  /*16e0*/  STS [R24], R13 ;  /* 0x0000000d18007388 */ /* 0x0203e20000000800 */
[----:B------:R-:W-:Y:S01]  /*16f0*/  BSSY.RECONVERGENT B1, `(.L_x_25) ;  /* 0x000000f000017945 */ /* 0x000fe20003800200 */
[----:B0-----:R-:W-:Y:S02]  /*1700*/  HFMA2 R12, -RZ, RZ, 0, 0 ;  /* 0x00000000ff0c7431 */ /* 0x001fe400000001ff */
[----:B------:R-:W-:-:S05]  /*1710*/  SEL R22, R19, R22, !P0 ;  /* 0x0000001613167207 */ /* 0x000fca0004000000 */
[----:B------:R-:W-:-:S05]  /*1720*/  IMAD R22, R3, 0x20, R22 ;  /* 0x0000002003167824 */ /* 0x000fca00078e0216 */
[----:B------:R-:W-:-:S13]  /*1730*/  ISETP.GE.AND P1, PT, R22, R15, PT ;  /* 0x0000000f1600720c */ /* 0x000fda0003f26270 */
[----:B-1----:R-:W-:Y:S05]  /*1740*/  @P1 BRA `(.L_x_26) ;  /* 0x0000000000241947 */ /* 0x002fea0003800000 */
[----:B------:R-:W-:Y:S01]  /*1750*/  ISETP.GE.AND P2, PT, R18, RZ, PT ;  /* 0x000000ff1200720c */ /* 0x000fe20003f46270 */
[----:B------:R-:W-:Y:S01]  /*1760*/  IMAD.IADD R8, R25, 0x1, -R17 ;  /* 0x0000000119087824 */ /* 0x000fe200078e0a11 */
[----:B------:R-:W-:-:S04]  /*1770*/  ISETP.GT.U32.AND P1, PT, R14, R25, PT ;  /* 0x000000190e00720c */ /* 0x000fc80003f24070 */
[----:B------:R-:W-:-:S07]  /*1780*/  SEL R8, R8, R25, !P1 ;  /* 0x0000001908087207 */ /* 0x000fce0004800000 */
[----:B------:R-:W-:-:S05]  /*1790*/  @!P2 IMAD.MOV R8, RZ, RZ, -R8 ;  /* 0x000000ffff08a224 */ /* 0x000fca00078e0a08 */
[----:B------:R-:W-:-:S05]  /*17a0*/  SEL R8, R19, R8, !P0 ;  /* 0x0000000813087207 */ /* 0x000fca0004000000 */
[----:B------:R-:W-:-:S04]  /*17b0*/  IMAD R13, R22, R21, R8 ;  /* 0x00000015160d7224 */ /* 0x000fc800078e0208 */
[----:B------:R-:W-:-:S06]  /*17c0*/  IMAD.WIDE R12, R13, 0x4, R10 ;  /* 0x000000040d0c7825 */ /* 0x000fcc00078e020a */
[----:B------:R0:W5:Y:S02]  /*17d0*/  LDG.E.CONSTANT R12, desc[UR8][R12.64] ;  /* 0x000000080c0c7981 */ /* 0x000164000c1e9900 */
.L_x_26:
[----:B------:R-:W-:Y:S05]  /*17e0*/  BSYNC.RECONVERGENT B1 ;  /* 0x0000000000017941 */ /* 0x000fea0003800200 */
.L_x_25:
[----:B0-----:R-:W-:Y:S01]  /*17f0*/  LEA R13, R5, R24, 0x2 ;  /* 0x00000018050d7211 */ /* 0x001fe200078e10ff */
[----:B------:R-:W-:-:S04]  /*1800*/  IMAD.IADD R8, R18, 0x1, R5 ;  /* 0x0000000112087824 */ /* 0x000fc800078e0205 */
[----:B-----5:R0:W-:Y:S01]  /*1810*/  STS [R13], R12 ;  /* 0x0000000c0d007388 */ /* 0x0201e20000000800 */
[----:B------:R-:W-:-:S13]  /*1820*/  ISETP.GE.AND P0, PT, R8, R7, PT ;  /* 0x000000070800720c */ /* 0x000fda0003f06270 */
[----:B0-----:R-:W-:Y:S05]  /*1830*/  @!P0 BRA `(.L_x_27) ;  /* 0xfffffff400c88947 */ /* 0x001fea000383ffff */
.L_x_13:
[----:B--23--:R-:W-:Y:S05]  /*1840*/  BSYNC.RECONVERGENT B0 ;  /* 0x0000000000007941 */ /* 0x00cfea0003800200 */
.L_x_12:
[----:B------:R-:W2:Y:S02]  /*1850*/  LDCU UR4, c[0x0][0x3a8] ;  /* 0x00007500ff0477ac */ /* 0x000ea40008000800 */
[----:B--2---:R-:W-:Y:S01]  /*1860*/  UISETP.GE.AND UP0, UPT, UR4, 0x1, UPT ;  /* 0x000000010400788c */ /* 0x004fe2000bf06270 */
[----:B------:R-:W-:Y:S08]  /*1870*/  BAR.SYNC.DEFER_BLOCKING 0x0 ;  /* 0x0000000000007b1d */ /* 0x000ff00000010000 */
[----:B------:R-:W-:Y:S05]  /*1880*/  BRA.U !UP0, `(.L_x_28) ;  /* 0x0000002908207547 */ /* 0x000fea000b800000 */
[----:B01--4-:R-:W0:Y:S01]  /*1890*/  I2F.U32.RP R12, R5 ;  /* 0x00000005000c7306 */ /* 0x013e220000209000 */
[----:B------:R-:W-:Y:S01]  /*18a0*/  IMAD.IADD R8, R0, 0x1, R5 ;  /* 0x0000000100087824 */ /* 0x000fe200078e0205 */
[----:B------:R-:W-:Y:S01]  /*18b0*/  ISETP.NE.U32.AND P4, PT, R5, RZ, PT ;  /* 0x000000ff0500720c */ /* 0x000fe20003f85070 */
[----:B------:R-:W1:Y:S03]  /*18c0*/  LDCU UR4, c[0x0][0x3b0] ;  /* 0x00007600ff0477ac */ /* 0x000e660008000800 */
[C---:B------:R-:W-:Y:S02]  /*18d0*/  ISETP.GE.AND P0, PT, R8.reuse, R7, PT ;  /* 0x000000070800720c */ /* 0x040fe40003f06270 */
[----:B------:R-:W-:Y:S02]  /*18e0*/  ISETP.GE.U32.AND P1, PT, R8, 0x400, PT ;  /* 0x000004000800780c */ /* 0x000fe40003f26070 */
[----:B------:R-:W-:-:S02]  /*18f0*/  VIMNMX R13, PT, PT, R7, R8, !PT ;  /* 0x00000008070d7248 */ /* 0x000fc40007fe0100 */
[C---:B------:R-:W-:Y:S02]  /*1900*/  VIMNMX.U32 R15, PT, PT, R8.reuse, 0x400, !PT ;  /* 0x00000400080f7848 */ /* 0x040fe40007fe0000 */
[----:B------:R-:W-:Y:S01]  /*1910*/  IADD3 R18, PT, PT, R8, R5, RZ ;  /* 0x0000000508127210 */ /* 0x000fe20007ffe0ff */
[----:B0-----:R-:W0:Y:S01]  /*1920*/  MUFU.RCP R12, R12 ;  /* 0x0000000c000c7308 */ /* 0x001e220000001000 */
[----:B-1----:R-:W-:Y:S01]  /*1930*/  FMUL R19, RZ, UR4 ;  /* 0x00000004ff137c20 */ /* 0x002fe20008400000 */
[----:B------:R-:W-:Y:S01]  /*1940*/  UMOV UR4, URZ ;  /* 0x000000ff00047c82 */ /* 0x000fe20008000000 */
[----:B0-----:R-:W-:Y:S01]  /*1950*/  VIADD R10, R12, 0xffffffe ;  /* 0x0ffffffe0c0a7836 */ /* 0x001fe20000000000 */
[----:B------:R-:W-:-:S04]  /*1960*/  SEL R12, RZ, 0x1, P0 ;  /* 0x00000001ff0c7807 */ /* 0x000fc80000000000 */
[----:B------:R0:W1:Y:S02]  /*1970*/  F2I.FTZ.U32.TRUNC.NTZ R11, R10 ;  /* 0x0000000a000b7305 */ /* 0x000064000021f000 */
[----:B0-----:R-:W-:Y:S01]  /*1980*/  IMAD.MOV.U32 R10, RZ, RZ, RZ ;  /* 0x000000ffff0a7224 */ /* 0x001fe200078e00ff */
[----:B-1----:R-:W-:-:S05]  /*1990*/  IADD3 R14, PT, PT, RZ, -R11, RZ ;  /* 0x8000000bff0e7210 */ /* 0x002fca0007ffe0ff */
[----:B------:R-:W-:Y:S01]  /*19a0*/  IMAD R17, R14, R5, RZ ;  /* 0x000000050e117224 */ /* 0x000fe200078e02ff */
[----:B------:R-:W-:-:S03]  /*19b0*/  SEL R14, RZ, 0x1, P1 ;  /* 0x00000001ff0e7807 */ /* 0x000fc60000800000 */
[----:B------:R-:W-:Y:S01]  /*19c0*/  IMAD.HI.U32 R17, R11, R17, R10 ;  /* 0x000000110b117227 */ /* 0x000fe200078e000a */
[-C--:B------:R-:W-:Y:S02]  /*19d0*/  IADD3 R10, PT, PT, R13, -R8.reuse, -R12 ;  /* 0x800000080d0a7210 */ /* 0x080fe40007ffe80c */
[----:B------:R-:W-:-:S03]  /*19e0*/  IADD3 R16, PT, PT, R15, -R8, -R14 ;  /* 0x800000080f107210 */ /* 0x000fc60007ffe80e */
[----:B------:R-:W-:-:S04]  /*19f0*/  IMAD.HI.U32 R11, R17, R10, RZ ;  /* 0x0000000a110b7227 */ /* 0x000fc800078e00ff */
[----:B------:R-:W-:Y:S01]  /*1a00*/  IMAD.HI.U32 R13, R17, R16, RZ ;  /* 0x00000010110d7227 */ /* 0x000fe200078e00ff */
[----:B------:R-:W-:-:S03]  /*1a10*/  IADD3 R15, PT, PT, -R11, RZ, RZ ;  /* 0x000000ff0b0f7210 */ /* 0x000fc60007ffe1ff */
[----:B------:R-:W-:Y:S02]  /*1a20*/  IMAD.MOV R17, RZ, RZ, -R13 ;  /* 0x000000ffff117224 */ /* 0x000fe400078e0a0d */
[----:B------:R-:W-:Y:S01]  /*1a30*/  IMAD R10, R5, R15, R10 ;  /* 0x0000000f050a7224 */ /* 0x000fe200078e020a */
[----:B------:R-:W-:Y:S01]  /*1a40*/  LOP3.LUT R15, R21, 0x7ffffff8, RZ, 0xc0, !PT ;  /* 0x7ffffff8150f7812 */ /* 0x000fe200078ec0ff */
[----:B------:R-:W-:-:S03]  /*1a50*/  IMAD R16, R5, R17, R16 ;  /* 0x0000001105107224 */ /* 0x000fc600078e0210 */
[-C--:B------:R-:W-:Y:S02]  /*1a60*/  ISETP.GE.U32.AND P0, PT, R10, R5.reuse, PT ;  /* 0x000000050a00720c */ /* 0x080fe40003f06070 */
[----:B------:R-:W-:-:S11]  /*1a70*/  ISETP.GE.U32.AND P2, PT, R16, R5, PT ;  /* 0x000000051000720c */ /* 0x000fd60003f46070 */
[----:B------:R-:W-:Y:S02]  /*1a80*/  @P0 IMAD.IADD R10, R10, 0x1, -R5 ;  /* 0x000000010a0a0824 */ /* 0x000fe400078e0a05 */
[-C--:B------:R-:W-:Y:S01]  /*1a90*/  @P2 IADD3 R16, PT, PT, R16, -R5.reuse, RZ ;  /* 0x8000000510102210 */ /* 0x080fe20007ffe0ff */
[----:B------:R-:W-:Y:S02]  /*1aa0*/  @P0 VIADD R11, R11, 0x1 ;  /* 0x000000010b0b0836 */ /* 0x000fe40000000000 */
[-C--:B------:R-:W-:Y:S01]  /*1ab0*/  ISETP.GE.U32.AND P1, PT, R10, R5.reuse, PT ;  /* 0x000000050a00720c */ /* 0x080fe20003f26070 */
[----:B------:R-:W-:Y:S01]  /*1ac0*/  @P2 VIADD R13, R13, 0x1 ;  /* 0x000000010d0d2836 */ /* 0x000fe20000000000 */
[-C--:B------:R-:W-:Y:S01]  /*1ad0*/  ISETP.GE.U32.AND P3, PT, R16, R5.reuse, PT ;  /* 0x000000051000720c */ /* 0x080fe20003f66070 */
[----:B------:R-:W-:Y:S01]  /*1ae0*/  IMAD R16, R0, 0x4, R9 ;  /* 0x0000000400107824 */ /* 0x000fe200078e0209 */
[----:B------:R-:W-:-:S09]  /*1af0*/  LOP3.LUT R10, RZ, R5, RZ, 0x33, !PT ;  /* 0x00000005ff0a7212 */ /* 0x000fd200078e33ff */
[----:B------:R-:W-:Y:S02]  /*1b00*/  @P1 IADD3 R11, PT, PT, R11, 0x1, RZ ;  /* 0x000000010b0b1810 */ /* 0x000fe40007ffe0ff */
[----:B------:R-:W-:Y:S02]  /*1b10*/  @P3 VIADD R13, R13, 0x1 ;  /* 0x000000010d0d3836 */ /* 0x000fe40000000000 */
[----:B------:R-:W-:-:S03]  /*1b20*/  SEL R11, R10, R11, !P4 ;  /* 0x0000000b0a0b7207 */ /* 0x000fc60006000000 */
[----:B------:R-:W-:Y:S02]  /*1b30*/  SEL R13, R10, R13, !P4 ;  /* 0x0000000d0a0d7207 */ /* 0x000fe40006000000 */
[----:B------:R-:W-:Y:S01]  /*1b40*/  IADD3 R10, PT, PT, R12, R11, RZ ;  /* 0x0000000b0c0a7210 */ /* 0x000fe20007ffe0ff */
[----:B------:R-:W-:Y:S02]  /*1b50*/  VIADD R12, R21, 0xffffffff ;  /* 0xffffffff150c7836 */ /* 0x000fe40000000000 */
[----:B------:R-:W-:Y:S01]  /*1b60*/  IMAD.IADD R11, R14, 0x1, R13 ;  /* 0x000000010e0b7824 */ /* 0x000fe200078e020d */
[----:B------:R-:W-:Y:S01]  /*1b70*/  LEA R14, R5, R16, 0x2 ;  /* 0x00000010050e7211 */ /* 0x000fe200078e10ff */
[C---:B------:R-:W-:Y:S01]  /*1b80*/  IMAD R16, R21.reuse, 0x80, R16 ;  /* 0x0000008015107824 */ /* 0x040fe200078e0210 */
[----:B------:R-:W-:-:S03]  /*1b90*/  LOP3.LUT R13, R21, 0x7, RZ, 0xc0, !PT ;  /* 0x00000007150d7812 */ /* 0x000fc600078ec0ff */
[--C-:B------:R-:W-:Y:S02]  /*1ba0*/  IMAD R17, R5, 0x4, R14.reuse ;  /* 0x0000000405117824 */ /* 0x100fe400078e020e */
[C---:B------:R-:W-:Y:S02]  /*1bb0*/  IMAD R20, R21.reuse, 0x80, R14 ;  /* 0x0000008015147824 */ /* 0x040fe400078e020e */
[----:B------:R-:W-:-:S07]  /*1bc0*/  IMAD R21, R21, 0x80, R17 ;  /* 0x0000008015157824 */ /* 0x000fce00078e0211 */
.L_x_78:
[----:B------:R-:W-:Y:S01]  /*1bd0*/  ISETP.GE.AND P0, PT, R0, R7, PT ;  /* 0x000000070000720c */ /* 0x000fe20003f06270 */
[----:B------:R-:W-:-:S12]  /*1be0*/  BSSY.RECONVERGENT B0, `(.L_x_29) ;  /* 0x0000140000007945 */ /* 0x000fd80003800200 */
[----:B012---:R-:W-:Y:S05]  /*1bf0*/  @P0 BRA `(.L_x_30) ;  /* 0x0000001000f80947 */ /* 0x007fea0003800000 */
[----:B------:R-:W-:Y:S01]  /*1c00*/  LOP3.LUT R22, R10, 0x3, RZ, 0xc0, !PT ;  /* 0x000000030a167812 */ /* 0x000fe200078ec0ff */
[----:B------:R-:W-:Y:S01]  /*1c10*/  BSSY.RECONVERGENT B1, `(.L_x_31) ;  /* 0x0000083000017945 */ /* 0x000fe20003800200 */
[----:B------:R-:W-:Y:S02]  /*1c20*/  MOV R32, R0 ;  /* 0x0000000000207202 */ /* 0x000fe40000000f00 */
[----:B------:R-:W-:-:S13]  /*1c30*/  ISETP.NE.AND P0, PT, R22, 0x3, PT ;  /* 0x000000031600780c */ /* 0x000fda0003f05270 */
[----:B------:R-:W-:Y:S05]  /*1c40*/  @!P0 BRA `(.L_x_32) ;  /* 0x0000000400fc8947 */ /* 0x000fea0003800000 */
[----:B------:R-:W0:Y:S01]  /*1c50*/  LDC R27, c[0x0][0x3ac] ;  /* 0x0000eb00ff1b7b82 */ /* 0x000e220000000800 */
[----:B------:R-:W-:Y:S01]  /*1c60*/  HFMA2 R22, -RZ, RZ, 0, 0 ;  /* 0x00000000ff167431 */ /* 0x000fe200000001ff */
[----:B------:R-:W-:Y:S01]  /*1c70*/  IABS R28, R0 ;  /* 0x00000000001c7213 */ /* 0x000fe20000000000 */
[----:B------:R-:W-:Y:S01]  /*1c80*/  IMAD R35, R0, 0x4, R9 ;  /* 0x0000000400237824 */ /* 0x000fe200078e0209 */
[----:B------:R-:W-:Y:S04]  /*1c90*/  BSSY.RECONVERGENT B2, `(.L_x_33) ;  /* 0x000002c000027945 */ /* 0x000fe80003800200 */
[----:B------:R-:W1:Y:S01]  /*1ca0*/  LDC R30, c[0x0][0x3a8] ;  /* 0x0000ea00ff1e7b82 */ /* 0x000e620000000800 */
[----:B0-----:R-:W-:-:S04]  /*1cb0*/  IABS R26, R27 ;  /* 0x0000001b001a7213 */ /* 0x001fc80000000000 */
[----:B------:R-:W0:Y:S08]  /*1cc0*/  I2F.RP R24, R26 ;  /* 0x0000001a00187306 */ /* 0x000e300000209400 */
[----:B0-----:R-:W0:Y:S02]  /*1cd0*/  MUFU.RCP R24, R24 ;  /* 0x0000001800187308 */ /* 0x001e240000001000 */
[----:B0-----:R-:W-:-:S06]  /*1ce0*/  VIADD R25, R24, 0xffffffe ;  /* 0x0ffffffe18197836 */ /* 0x001fcc0000000000 */
[----:B------:R-:W0:Y:S02]  /*1cf0*/  F2I.FTZ.U32.TRUNC.NTZ R23, R25 ;  /* 0x0000001900177305 */ /* 0x000e24000021f000 */
[----:B0-----:R-:W-:-:S04]  /*1d00*/  IMAD.MOV R29, RZ, RZ, -R23 ;  /* 0x000000ffff1d7224 */ /* 0x001fc800078e0a17 */
[----:B------:R-:W-:-:S04]  /*1d10*/  IMAD R29, R29, R26, RZ ;  /* 0x0000001a1d1d7224 */ /* 0x000fc800078e02ff */
[----:B------:R-:W-:-:S04]  /*1d20*/  IMAD.HI.U32 R29, R23, R29, R22 ;  /* 0x0000001d171d7227 */ /* 0x000fc800078e0016 */
[----:B------:R-:W-:Y:S01]  /*1d30*/  IMAD.MOV.U32 R23, RZ, RZ, R28 ;  /* 0x000000ffff177224 */ /* 0x000fe200078e001c */
[----:B------:R-:W-:-:S03]  /*1d40*/  LOP3.LUT R28, RZ, R27, RZ, 0x33, !PT ;  /* 0x0000001bff1c7212 */ /* 0x000fc600078e33ff */
[----:B------:R-:W-:-:S04]  /*1d50*/  IMAD.HI.U32 R22, R29, R23, RZ ;  /* 0x000000171d167227 */ /* 0x000fc800078e00ff */
[----:B------:R-:W-:-:S04]  /*1d60*/  IMAD.MOV R24, RZ, RZ, -R22 ;  /* 0x000000ffff187224 */ /* 0x000fc800078e0a16 */
[----:B------:R-:W-:Y:S01]  /*1d70*/  IMAD R23, R26, R24, R23 ;  /* 0x000000181a177224 */ /* 0x000fe200078e0217 */
[----:B------:R-:W-:-:S04]  /*1d80*/  LOP3.LUT R24, R0, R27, RZ, 0x3c, !PT ;  /* 0x0000001b00187212 */ /* 0x000fc800078e3cff */
[----:B------:R-:W-:Y:S02]  /*1d90*/  ISETP.GT.U32.AND P1, PT, R26, R23, PT ;  /* 0x000000171a00720c */ /* 0x000fe40003f24070 */
[----:B------:R-:W-:-:S11]  /*1da0*/  ISETP.GE.AND P2, PT, R24, RZ, PT ;  /* 0x000000ff1800720c */ /* 0x000fd60003f46270 */
[----:B------:R-:W-:Y:S01]  /*1db0*/  @!P1 IADD3 R23, PT, PT, R23, -R26, RZ ;  /* 0x8000001a17179210 */ /* 0x000fe20007ffe0ff */
[----:B------:R-:W-:-:S03]  /*1dc0*/  @!P1 VIADD R22, R22, 0x1 ;  /* 0x0000000116169836 */ /* 0x000fc60000000000 */
[----:B------:R-:W-:-:S13]  /*1dd0*/  ISETP.GE.U32.AND P0, PT, R23, R26, PT ;  /* 0x0000001a1700720c */ /* 0x000fda0003f06070 */
[----:B------:R-:W-:Y:S01]  /*1de0*/  @P0 VIADD R22, R22, 0x1 ;  /* 0x0000000116160836 */ /* 0x000fe20000000000 */
[----:B------:R-:W-:-:S04]  /*1df0*/  ISETP.NE.AND P0, PT, R27, RZ, PT ;  /* 0x000000ff1b00720c */ /* 0x000fc80003f05270 */
[----:B------:R-:W-:-:S04]  /*1e00*/  @!P2 IADD3 R22, PT, PT, -R22, RZ, RZ ;  /* 0x000000ff1616a210 */ /* 0x000fc80007ffe1ff */
[----:B------:R-:W-:-:S05]  /*1e10*/  SEL R22, R28, R22, !P0 ;  /* 0x000000161c167207 */ /* 0x000fca0004000000 */
[----:B------:R-:W-:-:S05]  /*1e20*/  VIADD R31, R22, UR4 ;  /* 0x00000004161f7c36 */ /* 0x000fca0008000000 */
[----:B-1----:R-:W-:-:S13]  /*1e30*/  ISETP.GE.AND P1, PT, R31, R30, PT ;  /* 0x0000001e1f00720c */ /* 0x002fda0003f26270 */
[----:B------:R0:W-:Y:S01]  /*1e40*/  @P1 STS [R35], RZ ;  /* 0x000000ff23001388 */ /* 0x0001e20000000800 */
[----:B------:R-:W-:Y:S01]  /*1e50*/  @P1 MOV R33, RZ ;  /* 0x000000ff00211202 */ /* 0x000fe20000000f00 */
[----:B------:R-:W-:Y:S06]  /*1e60*/  @P1 BRA `(.L_x_34) ;  /* 0x0000000000381947 */ /* 0x000fec0003800000 */
[----:B------:R-:W-:Y:S01]  /*1e70*/  ISETP.GE.AND P2, PT, R0, RZ, PT ;  /* 0x000000ff0000720c */ /* 0x000fe20003f46270 */
[----:B------:R-:W1:Y:S01]  /*1e80*/  LDC.64 R24, c[0x0][0x388] ;  /* 0x0000e200ff187b82 */ /* 0x000e620000000a00 */
[----:B------:R-:W-:Y:S01]  /*1e90*/  IMAD.IADD R22, R23, 0x1, -R26 ;  /* 0x0000000117167824 */ /* 0x000fe200078e0a1a */
[----:B------:R-:W-:-:S04]  /*1ea0*/  ISETP.GT.U32.AND P1, PT, R26, R23, PT ;  /* 0x000000171a00720c */ /* 0x000fc80003f24070 */
[----:B------:R-:W-:-:S06]  /*1eb0*/  SEL R23, R22, R23, !P1 ;  /* 0x0000001716177207 */ /* 0x000fcc0004800000 */
[----:B------:R-:W-:-:S05]  /*1ec0*/  @!P2 IMAD.MOV R23, RZ, RZ, -R23 ;  /* 0x000000ffff17a224 */ /* 0x000fca00078e0a17 */
[----:B------:R-:W-:-:S05]  /*1ed0*/  SEL R22, R28, R23, !P0 ;  /* 0x000000171c167207 */ /* 0x000fca0004000000 */
[----:B------:R-:W-:Y:S02]  /*1ee0*/  IMAD R31, R31, R27, R22 ;  /* 0x0000001b1f1f7224 */ /* 0x000fe400078e0216 */
[----:B------:R-:W2:Y:S02]  /*1ef0*/  LDC.64 R22, c[0x0][0x390] ;  /* 0x0000e400ff167b82 */ /* 0x000ea40000000a00 */
[----:B-1----:R-:W-:-:S06]  /*1f00*/  IMAD.WIDE R24, R31, 0x4, R24 ;  /* 0x000000041f187825 */ /* 0x002fcc00078e0218 */
[----:B------:R-:W3:Y:S01]  /*1f10*/  LDG.E.CONSTANT R24, desc[UR8][R24.64] ;  /* 0x0000000818187981 */ /* 0x000ee2000c1e9900 */
[----:B--2---:R-:W-:-:S05]  /*1f20*/  IMAD.WIDE R22, R31, 0x4, R22 ;  /* 0x000000041f167825 */ /* 0x004fca00078e0216 */
[----:B------:R1:W5:Y:S04]  /*1f30*/  LDG.E.CONSTANT R33, desc[UR8][R22.64] ;  /* 0x0000000816217981 */ /* 0x000368000c1e9900 */
[----:B---3--:R1:W-:Y:S02]  /*1f40*/  STS [R35], R24 ;  /* 0x0000001823007388 */ /* 0x0083e40000000800 */
.L_x_34:
[----:B------:R-:W-:Y:S05]  /*1f50*/  BSYNC.RECONVERGENT B2 ;  /* 0x0000000000027941 */ /* 0x000fea0003800200 */
.L_x_33:
[----:B-----5:R2:W-:Y:S01]  /*1f60*/  STS [R16], R33 ;  /* 0x0000002110007388 */ /* 0x0205e20000000800 */
[----:B------:R-:W-:Y:S02]  /*1f70*/  LOP3.LUT P1, R31, R10, 0x3, RZ, 0xc0, !PT ;  /* 0x000000030a1f7812 */ /* 0x000fe4000782c0ff */
[----:B------:R-:W-:-:S11]  /*1f80*/  MOV R32, R8 ;  /* 0x0000000800207202 */ /* 0x000fd60000000f00 */
[----:B--2---:R-:W-:Y:S05]  /*1f90*/  @!P1 BRA `(.L_x_32) ;  /* 0x0000000400289947 */ /* 0x004fea0003800000 */
[----:B-1----:R-:W-:Y:S01]  /*1fa0*/  IABS R23, R8 ;  /* 0x0000000800177213 */ /* 0x002fe20000000000 */
[----:B------:R-:W-:Y:S04]  /*1fb0*/  BSSY.RECONVERGENT B2, `(.L_x_35) ;  /* 0x0000020000027945 */ /* 0x000fe80003800200 */
[----:B------:R-:W-:-:S04]  /*1fc0*/  IMAD.HI.U32 R22, R29, R23, RZ ;  /* 0x000000171d167227 */ /* 0x000fc800078e00ff */
[----:B------:R-:W-:-:S04]  /*1fd0*/  IMAD.MOV R24, RZ, RZ, -R22 ;  /* 0x000000ffff187224 */ /* 0x000fc800078e0a16 */
[----:B------:R-:W-:Y:S01]  /*1fe0*/  IMAD R23, R26, R24, R23 ;  /* 0x000000181a177224 */ /* 0x000fe200078e0217 */
[----:B------:R-:W-:-:S04]  /*1ff0*/  LOP3.LUT R24, R8, R27, RZ, 0x3c, !PT ;  /* 0x0000001b08187212 */ /* 0x000fc800078e3cff */
[----:B------:R-:W-:Y:S02]  /*2000*/  ISETP.GT.U32.AND P2, PT, R26, R23, PT ;  /* 0x000000171a00720c */ /* 0x000fe40003f44070 */
[----:B------:R-:W-:-:S11]  /*2010*/  ISETP.GE.AND P3, PT, R24, RZ, PT ;  /* 0x000000ff1800720c */ /* 0x000fd60003f66270 */
[----:B------:R-:W-:Y:S01]  /*2020*/  @!P2 IMAD.IADD R23, R23, 0x1, -R26 ;  /* 0x000000011717a824 */ /* 0x000fe200078e0a1a */
[----:B------:R-:W-:-:S04]  /*2030*/  @!P2 IADD3 R22, PT, PT, R22, 0x1, RZ ;  /* 0x000000011616a810 */ /* 0x000fc80007ffe0ff */
[----:B------:R-:W-:-:S13]  /*2040*/  ISETP.GE.U32.AND P1, PT, R23, R26, PT ;  /* 0x0000001a1700720c */ /* 0x000fda0003f26070 */
[----:B------:R-:W-:-:S04]  /*2050*/  @P1 VIADD R22, R22, 0x1 ;  /* 0x0000000116161836 */ /* 0x000fc80000000000 */
[----:B------:R-:W-:-:S05]  /*2060*/  @!P3 IMAD.MOV R22, RZ, RZ, -R22 ;  /* 0x000000ffff16b224 */ /* 0x000fca00078e0a16 */
[----:B------:R-:W-:-:S04]  /*2070*/  SEL R22, R28, R22, !P0 ;  /* 0x000000161c167207 */ /* 0x000fc80004000000 */
[----:B0-----:R-:W-:-:S04]  /*2080*/  IADD3 R35, PT, PT, R22, UR4, RZ ;  /* 0x0000000416237c10 */ /* 0x001fc8000fffe0ff */
[----:B------:R-:W-:-:S13]  /*2090*/  ISETP.GE.AND P1, PT, R35, R30, PT ;  /* 0x0000001e2300720c */ /* 0x000fda0003f26270 */
[----:B------:R0:W-:Y:S01]  /*20a0*/  @P1 STS [R14], RZ ;  /* 0x000000ff0e001388 */ /* 0x0001e20000000800 */
[----:B------:R-:W-:Y:S01]  /*20b0*/  @P1 IMAD.MOV.U32 R33, RZ, RZ, RZ ;  /* 0x000000ffff211224 */ /* 0x000fe200078e00ff */
[----:B------:R-:W-:Y:S06]  /*20c0*/  @P1 BRA `(.L_x_36) ;  /* 0x0000000000381947 */ /* 0x000fec0003800000 */
[----:B------:R-:W-:Y:S01]  /*20d0*/  ISETP.GE.AND P2, PT, R8, RZ, PT ;  /* 0x000000ff0800720c */ /* 0x000fe20003f46270 */
[----:B------:R-:W1:Y:S01]  /*20e0*/  LDC.64 R24, c[0x0][0x388] ;  /* 0x0000e200ff187b82 */ /* 0x000e620000000a00 */
[----:B------:R-:W-:Y:S01]  /*20f0*/  IMAD.IADD R22, R23, 0x1, -R26 ;  /* 0x0000000117167824 */ /* 0x000fe200078e0a1a */
[----:B------:R-:W-:-:S04]  /*2100*/  ISETP.GT.U32.AND P1, PT, R26, R23, PT ;  /* 0x000000171a00720c */ /* 0x000fc80003f24070 */
[----:B------:R-:W-:-:S06]  /*2110*/  SEL R23, R22, R23, !P1 ;  /* 0x0000001716177207 */ /* 0x000fcc0004800000 */
[----:B------:R-:W-:-:S04]  /*2120*/  @!P2 IADD3 R23, PT, PT, -R23, RZ, RZ ;  /* 0x000000ff1717a210 */ /* 0x000fc80007ffe1ff */
        /* <DEDUP_REMOVED lines=8> */
.L_x_36:
[----:B------:R-:W-:Y:S05]  /*21b0*/  BSYNC.RECONVERGENT B2 ;  /* 0x0000000000027941 */ /* 0x000fea0003800200 */
.L_x_35:
[----:B-----5:R2:W-:Y:S01]  /*21c0*/  STS [R20], R33 ;  /* 0x0000002114007388 */ /* 0x0205e20000000800 */
[----:B------:R-:W-:Y:S01]  /*21d0*/  ISETP.NE.AND P1, PT, R31, 0x1, PT ;  /* 0x000000011f00780c */ /* 0x000fe20003f25270 */
[----:B------:R-:W-:-:S12]  /*21e0*/  IMAD.MOV.U32 R32, RZ, RZ, R18 ;  /* 0x000000ffff207224 */ /* 0x000fd800078e0012 */
        /* <DEDUP_REMOVED lines=12> */
[----:B------:R-:W-:-:S05]  /*22b0*/  @P1 VIADD R29, R29, 0x1 ;  /* 0x000000011d1d1836 */ /* 0x000fca0000000000 */
[----:B------:R-:W-:-:S04]  /*22c0*/  @!P3 IADD3 R29, PT, PT, -R29, RZ, RZ ;  /* 0x000000ff1d1db210 */ /* 0x000fc80007ffe1ff */
[----:B------:R-:W-:-:S05]  /*22d0*/  SEL R29, R28, R29, !P0 ;  /* 0x0000001d1c1d7207 */ /* 0x000fca0004000000 */
[----:B------:R-:W-:-:S05]  /*22e0*/  VIADD R29, R29, UR4 ;  /* 0x000000041d1d7c36 */ /* 0x000fca0008000000 */
[----:B------:R-:W-:-:S13]  /*22f0*/  ISETP.GE.AND P1, PT, R29, R30, PT ;  /* 0x0000001e1d00720c */ /* 0x000fda0003f26270 */
[----:B------:R1:W-:Y:S01]  /*2300*/  @P1 STS [R17], RZ ;  /* 0x000000ff11001388 */ /* 0x0003e20000000800 */
[----:B------:R-:W-:Y:S01]  /*2310*/  @P1 IMAD.MOV.U32 R22, RZ, RZ, RZ ;  /* 0x000000ffff161224 */ /* 0x000fe200078e00ff */
[----:B------:R-:W-:Y:S06]  /*2320*/  @P1 BRA `(.L_x_38) ;  /* 0x0000000000381947 */ /* 0x000fec0003800000 */
[----:B------:R-:W-:Y:S01]  /*2330*/  ISETP.GE.AND P2, PT, R18, RZ, PT ;  /* 0x000000ff1200720c */ /* 0x000fe20003f46270 */
[----:B------:R-:W2:Y:S01]  /*2340*/  LDC.64 R24, c[0x0][0x388] ;  /* 0x0000e200ff187b82 */ /* 0x000ea20000000a00 */
[----:B------:R-:W-:Y:S02]  /*2350*/  ISETP.GT.U32.AND P1, PT, R26, R23, PT ;  /* 0x000000171a00720c */ /* 0x000fe40003f24070 */
[----:B------:R-:W-:-:S04]  /*2360*/  IADD3 R26, PT, PT, R23, -R26, RZ ;  /* 0x8000001a171a7210 */ /* 0x000fc80007ffe0ff */
[----:B------:R-:W-:-:S05]  /*2370*/  SEL R23, R26, R23, !P1 ;  /* 0x000000171a177207 */ /* 0x000fca0004800000 */
[----:B------:R-:W-:-:S05]  /*2380*/  @!P2 IMAD.MOV R23, RZ, RZ, -R23 ;  /* 0x000000ffff17a224 */ /* 0x000fca00078e0a17 */
[----:B------:R-:W-:Y:S02]  /*2390*/  SEL R28, R28, R23, !P0 ;  /* 0x000000171c1c7207 */ /* 0x000fe40004000000 */
[----:B------:R-:W3:Y:S03]  /*23a0*/  LDC.64 R22, c[0x0][0x390] ;  /* 0x0000e400ff167b82 */ /* 0x000ee60000000a00 */
[----:B------:R-:W-:-:S04]  /*23b0*/  IMAD R27, R29, R27, R28 ;  /* 0x0000001b1d1b7224 */ /* 0x000fc800078e021c */
[----:B--2---:R-:W-:-:S06]  /*23c0*/  IMAD.WIDE R24, R27, 0x4, R24 ;  /* 0x000000041b187825 */ /* 0x004fcc00078e0218 */
[----:B------:R-:W2:Y:S01]  /*23d0*/  LDG.E.CONSTANT R24, desc[UR8][R24.64] ;  /* 0x0000000818187981 */ /* 0x000ea2000c1e9900 */
[----:B---3--:R-:W-:-:S06]  /*23e0*/  IMAD.WIDE R22, R27, 0x4, R22 ;  /* 0x000000041b167825 */ /* 0x008fcc00078e0216 */
[----:B------:R3:W5:Y:S04]  /*23f0*/  LDG.E.CONSTANT R22, desc[UR8][R22.64] ;  /* 0x0000000816167981 */ /* 0x000768000c1e9900 */
[----:B--2---:R3:W-:Y:S02]  /*2400*/  STS [R17], R24 ;  /* 0x0000001811007388 */ /* 0x0047e40000000800 */
.L_x_38:
[----:B------:R-:W-:Y:S05]  /*2410*/  BSYNC.RECONVERGENT B2 ;  /* 0x0000000000027941 */ /* 0x000fea0003800200 */
.L_x_37:
[----:B-----5:R2:W-:Y:S01]  /*2420*/  STS [R21], R22 ;  /* 0x0000001615007388 */ /* 0x0205e20000000800 */
[----:B------:R-:W-:-:S07]  /*2430*/  IMAD.IADD R32, R18, 0x1, R5 ;  /* 0x0000000112207824 */ /* 0x000fce00078e0205 */
.L_x_32:
[----:B------:R-:W-:Y:S05]  /*2440*/  BSYNC.RECONVERGENT B1 ;  /* 0x0000000000017941 */ /* 0x000fea0003800200 */
.L_x_31:
[----:B------:R-:W-:-:S13]  /*2450*/  ISETP.GE.U32.AND P0, PT, R10, 0x3, PT ;  /* 0x000000030a00780c */ /* 0x000fda0003f06070 */
[----:B------:R-:W-:Y:S05]  /*2460*/  @!P0 BRA `(.L_x_30) ;  /* 0x0000000800dc8947 */ /* 0x000fea0003800000 */
[----:B-12---:R-:W1:Y:S02]  /*2470*/  LDC R22, c[0x0][0x3ac] ;  /* 0x0000eb00ff167b82 */ /* 0x006e640000000800 */
[----:B-1----:R-:W-:-:S04]  /*2480*/  IABS R30, R22 ;  /* 0x00000016001e7213 */ /* 0x002fc80000000000 */
[----:B---3--:R-:W1:Y:S08]  /*2490*/  I2F.RP R24, R30 ;  /* 0x0000001e00187306 */ /* 0x008e700000209400 */
[----:B-1----:R-:W1:Y:S02]  /*24a0*/  MUFU.RCP R24, R24 ;  /* 0x0000001800187308 */ /* 0x002e640000001000 */
[----:B-1----:R-:W-:-:S06]  /*24b0*/  IADD3 R22, PT, PT, R24, 0xffffffe, RZ ;  /* 0x0ffffffe18167810 */ /* 0x002fcc0007ffe0ff */
[----:B------:R1:W2:Y:S02]  /*24c0*/  F2I.FTZ.U32.TRUNC.NTZ R23, R22 ;  /* 0x0000001600177305 */ /* 0x0002a4000021f000 */
[----:B-1----:R-:W-:Y:S02]  /*24d0*/  IMAD.MOV.U32 R22, RZ, RZ, RZ ;  /* 0x000000ffff167224 */ /* 0x002fe400078e00ff */
[----:B--2---:R-:W-:-:S04]  /*24e0*/  IMAD.MOV R31, RZ, RZ, -R23 ;  /* 0x000000ffff1f7224 */ /* 0x004fc800078e0a17 */
[----:B------:R-:W-:-:S04]  /*24f0*/  IMAD R31, R31, R30, RZ ;  /* 0x0000001e1f1f7224 */ /* 0x000fc800078e02ff */
[----:B------:R-:W-:-:S07]  /*2500*/  IMAD.HI.U32 R31, R23, R31, R22 ;  /* 0x0000001f171f7227 */ /* 0x000fce00078e0016 */
.L_x_48:
[----:B-1----:R-:W1:Y:S01]  /*2510*/  LDC R26, c[0x0][0x3ac] ;  /* 0x0000eb00ff1a7b82 */ /* 0x002e620000000800 */
[----:B------:R-:W-:Y:S01]  /*2520*/  IABS R22, R32 ;  /* 0x0000002000167213 */ /* 0x000fe20000000000 */
[----:B------:R-:W-:Y:S04]  /*2530*/  BSSY.RECONVERGENT B1, `(.L_x_39) ;  /* 0x0000027000017945 */ /* 0x000fe80003800200 */
[----:B------:R-:W-:Y:S02]  /*2540*/  IMAD.HI.U32 R31, R31, R22, RZ ;  /* 0x000000161f1f7227 */ /* 0x000fe400078e00ff */
[----:B------:R-:W2:Y:S03]  /*2550*/  LDC R28, c[0x0][0x3a8] ;  /* 0x0000ea00ff1c7b82 */ /* 0x000ea60000000800 */
[----:B------:R-:W-:-:S02]  /*2560*/  IADD3 R23, PT, PT, -R31, RZ, RZ ;  /* 0x000000ff1f177210 */ /* 0x000fc40007ffe1ff */
[-C--:B-1----:R-:W-:Y:S02]  /*2570*/  IABS R27, R26.reuse ;  /* 0x0000001a001b7213 */ /* 0x082fe40000000000 */
[----:B------:R-:W-:-:S03]  /*2580*/  LOP3.LUT R29, RZ, R26, RZ, 0x33, !PT ;  /* 0x0000001aff1d7212 */ /* 0x000fc600078e33ff */
[----:B------:R-:W-:Y:S01]  /*2590*/  IMAD R22, R27, R23, R22 ;  /* 0x000000171b167224 */ /* 0x000fe200078e0216 */
[----:B------:R-:W-:-:S04]  /*25a0*/  LOP3.LUT R23, R32, R26, RZ, 0x3c, !PT ;  /* 0x0000001a20177212 */ /* 0x000fc800078e3cff */
[----:B------:R-:W-:Y:S02]  /*25b0*/  ISETP.GT.U32.AND P1, PT, R30, R22, PT ;  /* 0x000000161e00720c */ /* 0x000fe40003f24070 */
[----:B------:R-:W-:-:S11]  /*25c0*/  ISETP.GE.AND P2, PT, R23, RZ, PT ;  /* 0x000000ff1700720c */ /* 0x000fd60003f46270 */
[----:B------:R-:W-:Y:S02]  /*25d0*/  @!P1 IMAD.IADD R22, R22, 0x1, -R27 ;  /* 0x0000000116169824 */ /* 0x000fe400078e0a1b */
[----:B------:R-:W-:-:S03]  /*25e0*/  @!P1 VIADD R31, R31, 0x1 ;  /* 0x000000011f1f9836 */ /* 0x000fc60000000000 */
[----:B------:R-:W-:-:S13]  /*25f0*/  ISETP.GE.U32.AND P0, PT, R22, R30, PT ;  /* 0x0000001e1600720c */ /* 0x000fda0003f06070 */
[----:B------:R-:W-:Y:S02]  /*2600*/  @P0 IADD3 R31, PT, PT, R31, 0x1, RZ ;  /* 0x000000011f1f0810 */ /* 0x000fe40007ffe0ff */
[----:B------:R-:W-:-:S03]  /*2610*/  ISETP.NE.AND P0, PT, R26, RZ, PT ;  /* 0x000000ff1a00720c */ /* 0x000fc60003f05270 */
[----:B------:R-:W-:-:S05]  /*2620*/  @!P2 IMAD.MOV R31, RZ, RZ, -R31 ;  /* 0x000000ffff1fa224 */ /* 0x000fca00078e0a1f */
[----:B------:R-:W-:-:S05]  /*2630*/  SEL R31, R29, R31, !P0 ;  /* 0x0000001f1d1f7207 */ /* 0x000fca0004000000 */
[----:B------:R-:W-:-:S05]  /*2640*/  VIADD R31, R31, UR4 ;  /* 0x000000041f1f7c36 */ /* 0x000fca0008000000 */
[----:B--2---:R-:W-:-:S13]  /*2650*/  ISETP.GE.AND P1, PT, R31, R28, PT ;  /* 0x0000001c1f00720c */ /* 0x004fda0003f26270 */
[----:B------:R-:W-:Y:S05]  /*2660*/  @P1 BRA `(.L_x_40) ;  /* 0x0000000000401947 */ /* 0x000fea0003800000 */
[----:B------:R-:W-:Y:S01]  /*2670*/  ISETP.GE.AND P2, PT, R32, RZ, PT ;  /* 0x000000ff2000720c */ /* 0x000fe20003f46270 */
[----:B------:R-:W1:Y:S01]  /*2680*/  LDC.64 R24, c[0x0][0x388] ;  /* 0x0000e200ff187b82 */ /* 0x000e620000000a00 */
[----:B------:R-:W-:Y:S02]  /*2690*/  ISETP.GT.U32.AND P1, PT, R27, R22, PT ;  /* 0x000000161b00720c */ /* 0x000fe40003f24070 */
[----:B------:R-:W-:-:S04]  /*26a0*/  IADD3 R23, PT, PT, R22, -R27, RZ ;  /* 0x8000001b16177210 */ /* 0x000fc80007ffe0ff */
[----:B------:R-:W-:-:S05]  /*26b0*/  SEL R22, R23, R22, !P1 ;  /* 0x0000001617167207 */ /* 0x000fca0004800000 */
[----:B------:R-:W-:-:S05]  /*26c0*/  @!P2 IMAD.MOV R22, RZ, RZ, -R22 ;  /* 0x000000ffff16a224 */ /* 0x000fca00078e0a16 */
[----:B------:R-:W-:-:S05]  /*26d0*/  SEL R23, R29, R22, !P0 ;  /* 0x000000161d177207 */ /* 0x000fca0004000000 */
[----:B------:R-:W-:Y:S02]  /*26e0*/  IMAD R31, R31, R26, R23 ;  /* 0x0000001a1f1f7224 */ /* 0x000fe400078e0217 */
[----:B------:R-:W2:Y:S02]  /*26f0*/  LDC.64 R22, c[0x0][0x390] ;  /* 0x0000e400ff167b82 */ /* 0x000ea40000000a00 */
[----:B-1----:R-:W-:-:S06]  /*2700*/  IMAD.WIDE R24, R31, 0x4, R24 ;  /* 0x000000041f187825 */ /* 0x002fcc00078e0218 */
[----:B------:R-:W3:Y:S01]  /*2710*/  LDG.E.CONSTANT R24, desc[UR8][R24.64] ;  /* 0x0000000818187981 */ /* 0x000ee2000c1e9900 */
[----:B--2---:R-:W-:-:S05]  /*2720*/  IMAD.WIDE R22, R31, 0x4, R22 ;  /* 0x000000041f167825 */ /* 0x004fca00078e0216 */
[----:B------:R2:W5:Y:S01]  /*2730*/  LDG.E.CONSTANT R33, desc[UR8][R22.64] ;  /* 0x0000000816217981 */ /* 0x000562000c1e9900 */
[----:B------:R-:W-:-:S05]  /*2740*/  IMAD R31, R32, 0x4, R9 ;  /* 0x00000004201f7824 */ /* 0x000fca00078e0209 */
[----:B---3--:R2:W-:Y:S01]  /*2750*/  STS [R31], R24 ;  /* 0x000000181f007388 */ /* 0x0085e20000000800 */
[----:B------:R-:W-:Y:S05]  /*2760*/  BRA `(.L_x_41) ;  /* 0x00000000000c7947 */ /* 0x000fea0003800000 */
.L_x_40:
[----:B------:R-:W-:Y:S01]  /*2770*/  LEA R22, R32, R9, 0x2 ;  /* 0x0000000920167211 */ /* 0x000fe200078e10ff */
[----:B------:R-:W-:-:S04]  /*2780*/  IMAD.MOV.U32 R33, RZ, RZ, RZ ;  /* 0x000000ffff217224 */ /* 0x000fc800078e00ff */
[----:B------:R1:W-:Y:S03]  /*2790*/  STS [R22], RZ ;  /* 0x000000ff16007388 */ /* 0x0003e60000000800 */
.L_x_41:
[----:B------:R-:W-:Y:S05]  /*27a0*/  BSYNC.RECONVERGENT B1 ;  /* 0x0000000000017941 */ /* 0x000fea0003800200 */
.L_x_39:
[----:B------:R-:W3:Y:S01]  /*27b0*/  I2F.RP R25, R27 ;  /* 0x0000001b00197306 */ /* 0x000ee20000209400 */
[----:B------:R-:W-:Y:S01]  /*27c0*/  IMAD.IADD R34, R5, 0x1, R32 ;  /* 0x0000000105227824 */ /* 0x000fe200078e0220 */
[----:B------:R-:W-:Y:S01]  /*27d0*/  BSSY.RECONVERGENT B1, `(.L_x_42) ;  /* 0x000002d000017945 */ /* 0x000fe20003800200 */
[----:B------:R-:W-:Y:S02]  /*27e0*/  IMAD.MOV.U32 R30, RZ, RZ, R27 ;  /* 0x000000ffff1e7224 */ /* 0x000fe400078e001b */
[----:B------:R-:W-:Y:S01]  /*27f0*/  IMAD R32, R32, 0x4, R2 ;  /* 0x0000000420207824 */ /* 0x000fe200078e0202 */
[----:B--2---:R-:W-:-:S04]  /*2800*/  IABS R24, R34 ;  /* 0x0000002200187213 */ /* 0x004fc80000000000 */
[----:B-----5:R2:W-:Y:S01]  /*2810*/  STS [R32], R33 ;  /* 0x0000002120007388 */ /* 0x0205e20000000800 */
[----:B---3--:R-:W3:Y:S02]  /*2820*/  MUFU.RCP R25, R25 ;  /* 0x0000001900197308 */ /* 0x008ee40000001000 */
[----:B---3--:R-:W-:-:S06]  /*2830*/  VIADD R23, R25, 0xffffffe ;  /* 0x0ffffffe19177836 */ /* 0x008fcc0000000000 */
[----:B------:R-:W1:Y:S02]  /*2840*/  F2I.FTZ.U32.TRUNC.NTZ R23, R23 ;  /* 0x0000001700177305 */ /* 0x000e64000021f000 */
[----:B-1----:R-:W-:-:S05]  /*2850*/  IADD3 R22, PT, PT, RZ, -R23, RZ ;  /* 0x80000017ff167210 */ /* 0x002fca0007ffe0ff */
[----:B------:R-:W-:Y:S02]  /*2860*/  IMAD R31, R22, R27, RZ ;  /* 0x0000001b161f7224 */ /* 0x000fe400078e02ff */
[----:B------:R-:W-:-:S04]  /*2870*/  IMAD.MOV.U32 R22, RZ, RZ, RZ ;  /* 0x000000ffff167224 */ /* 0x000fc800078e00ff */
[----:B------:R-:W-:Y:S01]  /*2880*/  IMAD.HI.U32 R31, R23, R31, R22 ;  /* 0x0000001f171f7227 */ /* 0x000fe200078e0016 */
[----:B------:R-:W-:-:S04]  /*2890*/  LOP3.LUT R23, R34, R26, RZ, 0x3c, !PT ;  /* 0x0000001a22177212 */ /* 0x000fc800078e3cff */
[----:B------:R-:W-:Y:S01]  /*28a0*/  ISETP.GE.AND P3, PT, R23, RZ, PT ;  /* 0x000000ff1700720c */ /* 0x000fe20003f66270 */
[----:B------:R-:W-:-:S05]  /*28b0*/  IMAD.HI.U32 R22, R31, R24, RZ ;  /* 0x000000181f167227 */ /* 0x000fca00078e00ff */
[----:B------:R-:W-:-:S05]  /*28c0*/  IADD3 R25, PT, PT, -R22, RZ, RZ ;  /* 0x000000ff16197210 */ /* 0x000fca0007ffe1ff */
[----:B------:R-:W-:-:S05]  /*28d0*/  IMAD R25, R27, R25, R24 ;  /* 0x000000191b197224 */ /* 0x000fca00078e0218 */
[----:B------:R-:W-:-:S13]  /*28e0*/  ISETP.GT.U32.AND P2, PT, R30, R25, PT ;  /* 0x000000191e00720c */ /* 0x000fda0003f44070 */
        /* <DEDUP_REMOVED lines=8> */
[----:B------:R-:W-:Y:S01]  /*2970*/  @P1 IMAD R22, R34, 0x4, R9 ;  /* 0x0000000422161824 */ /* 0x000fe200078e0209 */
[----:B------:R-:W-:-:S04]  /*2980*/  @P1 MOV R23, RZ ;  /* 0x000000ff00171202 */ /* 0x000fc80000000f00 */
[----:B------:R2:W-:Y:S01]  /*2990*/  @P1 STS [R22], RZ ;  /* 0x000000ff16001388 */ /* 0x0005e20000000800 */
[----:B------:R-:W-:Y:S05]  /*29a0*/  @P1 BRA `(.L_x_43) ;  /* 0x00000000003c1947 */ /* 0x000fea0003800000 */
[----:B------:R-:W-:Y:S01]  /*29b0*/  ISETP.GE.AND P2, PT, R34, RZ, PT ;  /* 0x000000ff2200720c */ /* 0x000fe20003f46270 */
[----:B--2---:R-:W0:Y:S01]  /*29c0*/  LDC.64 R22, c[0x0][0x388] ;  /* 0x0000e200ff167b82 */ /* 0x004e220000000a00 */
[----:B------:R-:W-:Y:S01]  /*29d0*/  IMAD.IADD R24, R25, 0x1, -R27 ;  /* 0x0000000119187824 */ /* 0x000fe200078e0a1b */
[----:B------:R-:W-:-:S04]  /*29e0*/  ISETP.GT.U32.AND P1, PT, R30, R25, PT ;  /* 0x000000191e00720c */ /* 0x000fc80003f24070 */
[----:B------:R-:W-:-:S06]  /*29f0*/  SEL R24, R24, R25, !P1 ;  /* 0x0000001918187207 */ /* 0x000fcc0004800000 */
[----:B------:R-:W-:-:S05]  /*2a00*/  @!P2 IMAD.MOV R24, RZ, RZ, -R24 ;  /* 0x000000ffff18a224 */ /* 0x000fca00078e0a18 */
[----:B------:R-:W-:-:S05]  /*2a10*/  SEL R25, R29, R24, !P0 ;  /* 0x000000181d197207 */ /* 0x000fca0004000000 */
[----:B------:R-:W-:-:S04]  /*2a20*/  IMAD R33, R35, R26, R25 ;  /* 0x0000001a23217224 */ /* 0x000fc800078e0219 */
[C---:B0-----:R-:W-:Y:S02]  /*2a30*/  IMAD.WIDE R24, R33.reuse, 0x4, R22 ;  /* 0x0000000421187825 */ /* 0x041fe400078e0216 */
[----:B------:R-:W0:Y:S04]  /*2a40*/  LDC.64 R22, c[0x0][0x390] ;  /* 0x0000e400ff167b82 */ /* 0x000e280000000a00 */
[----:B------:R-:W2:Y:S01]  /*2a50*/  LDG.E.CONSTANT R24, desc[UR8][R24.64] ;  /* 0x0000000818187981 */ /* 0x000ea2000c1e9900 */
[----:B0-----:R-:W-:-:S06]  /*2a60*/  IMAD.WIDE R22, R33, 0x4, R22 ;  /* 0x0000000421167825 */ /* 0x001fcc00078e0216 */
[----:B------:R0:W5:Y:S01]  /*2a70*/  LDG.E.CONSTANT R23, desc[UR8][R22.64] ;  /* 0x0000000816177981 */ /* 0x000162000c1e9900 */
[----:B------:R-:W-:-:S05]  /*2a80*/  LEA R33, R34, R9, 0x2 ;  /* 0x0000000922217211 */ /* 0x000fca00078e10ff */
[----:B--2---:R0:W-:Y:S02]  /*2a90*/  STS [R33], R24 ;  /* 0x0000001821007388 */ /* 0x0041e40000000800 */
.L_x_43:
[----:B------:R-:W-:Y:S05]  /*2aa0*/  BSYNC.RECONVERGENT B1 ;  /* 0x0000000000017941 */ /* 0x000fea0003800200 */
.L_x_42:
[----:B------:R-:W-:Y:S01]  /*2ab0*/  IMAD.IADD R34, R34, 0x1, R5 ;  /* 0x0000000122227824 */ /* 0x000fe200078e0205 */
[----:B------:R-:W-:Y:S01]  /*2ac0*/  BSSY.RECONVERGENT B1, `(.L_x_44) ;  /* 0x0000025000017945 */ /* 0x000fe20003800200 */
[----:B--2---:R-:W-:-:S03]  /*2ad0*/  IMAD R32, R5, 0x4, R32 ;  /* 0x0000000405207824 */ /* 0x004fc600078e0220 */
[----:B0-----:R-:W-:Y:S02]  /*2ae0*/  IABS R24, R34 ;  /* 0x0000002200187213 */ /* 0x001fe40000000000 */
[----:B-----5:R0:W-:Y:S03]  /*2af0*/  STS [R32], R23 ;  /* 0x0000001720007388 */ /* 0x0201e60000000800 */
        /* <DEDUP_REMOVED lines=14> */
[----:B------:R-:W-:Y:S01]  /*2be0*/  @P1 LEA R22, R34, R9, 0x2 ;  /* 0x0000000922161211 */ /* 0x000fe200078e10ff */
[----:B------:R-:W-:-:S04]  /*2bf0*/  @P1 IMAD.MOV.U32 R25, RZ, RZ, RZ ;  /* 0x000000ffff191224 */ /* 0x000fc800078e00ff */
[----:B------:R0:W-:Y:S01]  /*2c00*/  @P1 STS [R22], RZ ;  /* 0x000000ff16001388 */ /* 0x0001e20000000800 */
[----:B------:R-:W-:Y:S05]  /*2c10*/  @P1 BRA `(.L_x_45) ;  /* 0x00000000003c1947 */ /* 0x000fea0003800000 */
[----:B------:R-:W-:Y:S01]  /*2c20*/  ISETP.GE.AND P2, PT, R34, RZ, PT ;  /* 0x000000ff2200720c */ /* 0x000fe20003f46270 */
[----:B0-----:R-:W0:Y:S01]  /*2c30*/  LDC.64 R22, c[0x0][0x388] ;  /* 0x0000e200ff167b82 */ /* 0x001e220000000a00 */
[----:B------:R-:W-:Y:S01]  /*2c40*/  IMAD.IADD R24, R33, 0x1, -R27 ;  /* 0x0000000121187824 */ /* 0x000fe200078e0a1b */
[----:B------:R-:W-:-:S04]  /*2c50*/  ISETP.GT.U32.AND P1, PT, R30, R33, PT ;  /* 0x000000211e00720c */ /* 0x000fc80003f24070 */
[----:B------:R-:W-:-:S06]  /*2c60*/  SEL R24, R24, R33, !P1 ;  /* 0x0000002118187207 */ /* 0x000fcc0004800000 */
[----:B------:R-:W-:-:S04]  /*2c70*/  @!P2 IADD3 R24, PT, PT, -R24, RZ, RZ ;  /* 0x000000ff1818a210 */ /* 0x000fc80007ffe1ff */
[----:B------:R-:W-:-:S05]  /*2c80*/  SEL R25, R29, R24, !P0 ;  /* 0x000000181d197207 */ /* 0x000fca0004000000 */
[----:B------:R-:W-:Y:S02]  /*2c90*/  IMAD R33, R35, R26, R25 ;  /* 0x0000001a23217224 */ /* 0x000fe400078e0219 */
[----:B------:R-:W1:Y:S02]  /*2ca0*/  LDC.64 R24, c[0x0][0x390] ;  /* 0x0000e400ff187b82 */ /* 0x000e640000000a00 */
[----:B0-----:R-:W-:-:S06]  /*2cb0*/  IMAD.WIDE R22, R33, 0x4, R22 ;  /* 0x0000000421167825 */ /* 0x001fcc00078e0216 */
[----:B------:R-:W2:Y:S01]  /*2cc0*/  LDG.E.CONSTANT R22, desc[UR8][R22.64] ;  /* 0x0000000816167981 */ /* 0x000ea2000c1e9900 */
[----:B-1----:R-:W-:-:S06]  /*2cd0*/  IMAD.WIDE R24, R33, 0x4, R24 ;  /* 0x0000000421187825 */ /* 0x002fcc00078e0218 */
[----:B------:R1:W5:Y:S01]  /*2ce0*/  LDG.E.CONSTANT R25, desc[UR8][R24.64] ;  /* 0x0000000818197981 */ /* 0x000362000c1e9900 */
[----:B------:R-:W-:-:S05]  /*2cf0*/  IMAD R33, R34, 0x4, R9 ;  /* 0x0000000422217824 */ /* 0x000fca00078e0209 */
[----:B--2---:R1:W-:Y:S02]  /*2d00*/  STS [R33], R22 ;  /* 0x0000001621007388 */ /* 0x0043e40000000800 */
.L_x_45:
[----:B------:R-:W-:Y:S05]  /*2d10*/  BSYNC.RECONVERGENT B1 ;  /* 0x0000000000017941 */ /* 0x000fea0003800200 */
.L_x_44:
[----:B------:R-:W-:Y:S01]  /*2d20*/  IMAD.IADD R34, R34, 0x1, R5 ;  /* 0x0000000122227824 */ /* 0x000fe200078e0205 */
[----:B0-----:R-:W-:Y:S01]  /*2d30*/  LEA R32, R5, R32, 0x2 ;  /* 0x0000002005207211 */ /* 0x001fe200078e10ff */
[----:B------:R-:W-:Y:S03]  /*2d40*/  BSSY.RECONVERGENT B1, `(.L_x_46) ;  /* 0x0000024000017945 */ /* 0x000fe60003800200 */
[----:B-1----:R-:W-:Y:S01]  /*2d50*/  IABS R24, R34 ;  /* 0x0000002200187213 */ /* 0x002fe20000000000 */
[----:B-----5:R0:W-:Y:S01]  /*2d60*/  STS [R32], R25 ;  /* 0x0000001920007388 */ /* 0x0201e20000000800 */
[----:B------:R-:W-:-:S03]  /*2d70*/  LOP3.LUT R23, R34, R26, RZ, 0x3c, !PT ;  /* 0x0000001a22177212 */ /* 0x000fc600078e3cff */
[----:B------:R-:W-:Y:S01]  /*2d80*/  IMAD.HI.U32 R22, R31, R24, RZ ;  /* 0x000000181f167227 */ /* 0x000fe200078e00ff */
[----:B------:R-:W-:-:S04]  /*2d90*/  ISETP.GE.AND P3, PT, R23, RZ, PT ;  /* 0x000000ff1700720c */ /* 0x000fc80003f66270 */
[----:B------:R-:W-:-:S05]  /*2da0*/  IADD3 R33, PT, PT, -R22, RZ, RZ ;  /* 0x000000ff16217210 */ /* 0x000fca0007ffe1ff */
[----:B------:R-:W-:-:S05]  /*2db0*/  IMAD R33, R27, R33, R24 ;  /* 0x000000211b217224 */ /* 0x000fca00078e0218 */
[----:B------:R-:W-:-:S13]  /*2dc0*/  ISETP.GT.U32.AND P2, PT, R30, R33, PT ;  /* 0x000000211e00720c */ /* 0x000fda0003f44070 */
[----:B------:R-:W-:Y:S02]  /*2dd0*/  @!P2 IMAD.IADD R33, R33, 0x1, -R27 ;  /* 0x000000012121a824 */ /* 0x000fe400078e0a1b */
[----:B------:R-:W-:-:S03]  /*2de0*/  @!P2 VIADD R22, R22, 0x1 ;  /* 0x000000011616a836 */ /* 0x000fc60000000000 */
[----:B------:R-:W-:-:S13]  /*2df0*/  ISETP.GE.U32.AND P1, PT, R33, R30, PT ;  /* 0x0000001e2100720c */ /* 0x000fda0003f26070 */
[----:B------:R-:W-:-:S05]  /*2e00*/  @P1 IADD3 R22, PT, PT, R22, 0x1, RZ ;  /* 0x0000000116161810 */ /* 0x000fca0007ffe0ff */
[----:B------:R-:W-:-:S05]  /*2e10*/  @!P3 IMAD.MOV R22, RZ, RZ, -R22 ;  /* 0x000000ffff16b224 */ /* 0x000fca00078e0a16 */
[----:B------:R-:W-:-:S05]  /*2e20*/  SEL R22, R29, R22, !P0 ;  /* 0x000000161d167207 */ /* 0x000fca0004000000 */
[----:B------:R-:W-:-:S05]  /*2e30*/  VIADD R35, R22, UR4 ;  /* 0x0000000416237c36 */ /* 0x000fca0008000000 */
[----:B------:R-:W-:-:S13]  /*2e40*/  ISETP.GE.AND P1, PT, R35, R28, PT ;  /* 0x0000001c2300720c */ /* 0x000fda0003f26270 */
[----:B------:R-:W-:Y:S02]  /*2e50*/  @P1 IMAD R22, R34, 0x4, R9 ;  /* 0x0000000422161824 */ /* 0x000fe400078e0209 */
[----:B------:R-:W-:-:S03]  /*2e60*/  @P1 IMAD.MOV.U32 R24, RZ, RZ, RZ ;  /* 0x000000ffff181224 */ /* 0x000fc600078e00ff */
[----:B------:R0:W-:Y:S01]  /*2e70*/  @P1 STS [R22], RZ ;  /* 0x000000ff16001388 */ /* 0x0001e20000000800 */
[----:B------:R-:W-:Y:S05]  /*2e80*/  @P1 BRA `(.L_x_47) ;  /* 0x00000000003c1947 */ /* 0x000fea0003800000 */
[----:B------:R-:W-:Y:S01]  /*2e90*/  ISETP.GE.AND P2, PT, R34, RZ, PT ;  /* 0x000000ff2200720c */ /* 0x000fe20003f46270 */
[----:B0-----:R-:W0:Y:S01]  /*2ea0*/  LDC.64 R22, c[0x0][0x388] ;  /* 0x0000e200ff167b82 */ /* 0x001e220000000a00 */
[----:B------:R-:W-:Y:S02]  /*2eb0*/  IADD3 R24, PT, PT, R33, -R27, RZ ;  /* 0x8000001b21187210 */ /* 0x000fe40007ffe0ff */
[----:B------:R-:W-:-:S04]  /*2ec0*/  ISETP.GT.U32.AND P1, PT, R30, R33, PT ;  /* 0x000000211e00720c */ /* 0x000fc80003f24070 */
[----:B------:R-:W-:-:S05]  /*2ed0*/  SEL R24, R24, R33, !P1 ;  /* 0x0000002118187207 */ /* 0x000fca0004800000 */
[----:B------:R-:W-:-:S05]  /*2ee0*/  @!P2 IMAD.MOV R24, RZ, RZ, -R24 ;  /* 0x000000ffff18a224 */ /* 0x000fca00078e0a18 */
[----:B------:R-:W-:Y:S02]  /*2ef0*/  SEL R29, R29, R24, !P0 ;  /* 0x000000181d1d7207 */ /* 0x000fe40004000000 */
[----:B------:R-:W1:Y:S03]  /*2f00*/  LDC.64 R24, c[0x0][0x390] ;  /* 0x0000e400ff187b82 */ /* 0x000e660000000a00 */
[----:B------:R-:W-:-:S04]  /*2f10*/  IMAD R29, R35, R26, R29 ;  /* 0x0000001a231d7224 */ /* 0x000fc800078e021d */
[----:B0-----:R-:W-:-:S06]  /*2f20*/  IMAD.WIDE R22, R29, 0x4, R22 ;  /* 0x000000041d167825 */ /* 0x001fcc00078e0216 */
[----:B------:R-:W2:Y:S01]  /*2f30*/  LDG.E.CONSTANT R22, desc[UR8][R22.64] ;  /* 0x0000000816167981 */ /* 0x000ea2000c1e9900 */
[----:B-1----:R-:W-:-:S06]  /*2f40*/  IMAD.WIDE R24, R29, 0x4, R24 ;  /* 0x000000041d187825 */ /* 0x002fcc00078e0218 */
[----:B------:R1:W5:Y:S01]  /*2f50*/  LDG.E.CONSTANT R24, desc[UR8][R24.64] ;  /* 0x0000000818187981 */ /* 0x000362000c1e9900 */
[----:B------:R-:W-:-:S05]  /*2f60*/  IMAD R27, R34, 0x4, R9 ;  /* 0x00000004221b7824 */ /* 0x000fca00078e0209 */
[----:B--2---:R1:W-:Y:S02]  /*2f70*/  STS [R27], R22 ;  /* 0x000000161b007388 */ /* 0x0043e40000000800 */
.L_x_47:
[----:B------:R-:W-:Y:S05]  /*2f80*/  BSYNC.RECONVERGENT B1 ;  /* 0x0000000000017941 */ /* 0x000fea0003800200 */
.L_x_46:
[----:B------:R-:W-:Y:S01]  /*2f90*/  LEA R23, R5, R32, 0x2 ;  /* 0x0000002005177211 */ /* 0x000fe200078e10ff */
[----:B0-----:R-:W-:-:S04]  /*2fa0*/  IMAD.IADD R32, R34, 0x1, R5 ;  /* 0x0000000122207824 */ /* 0x001fc800078e0205 */
[----:B-----5:R4:W-:Y:S01]  /*2fb0*/  STS [R23], R24 ;  /* 0x0000001817007388 */ /* 0x0209e20000000800 */
[----:B------:R-:W-:-:S13]  /*2fc0*/  ISETP.GE.AND P0, PT, R32, R7, PT ;  /* 0x000000072000720c */ /* 0x000fda0003f06270 */
[----:B----4-:R-:W-:Y:S05]  /*2fd0*/  @!P0 BRA `(.L_x_48) ;  /* 0xfffffff4004c8947 */ /* 0x010fea000383ffff */
.L_x_30:
[----:B------:R-:W-:Y:S05]  /*2fe0*/  BSYNC.RECONVERGENT B0 ;  /* 0x0000000000007941 */ /* 0x000fea0003800200 */
.L_x_29:
[----:B-1-3--:R-:W1:Y:S08]  /*2ff0*/  LDC R23, c[0x0][0x3ac] ;  /* 0x0000eb00ff177b82 */ /* 0x00ae700000000800 */
[----:B------:R-:W-:Y:S01]  /*3000*/  BAR.SYNC.DEFER_BLOCKING 0x0 ;  /* 0x0000000000007b1d */ /* 0x000fe20000010000 */
[----:B-1----:R-:W-:-:S13]  /*3010*/  ISETP.GE.AND P2, PT, R23, 0x1, PT ;  /* 0x000000011700780c */ /* 0x002fda0003f46270 */
[----:B------:R-:W-:Y:S05]  /*3020*/  @!P2 BRA `(.L_x_49) ;  /* 0x0000000400e4a947 */ /* 0x000fea0003800000 */
[----:B------:R-:W-:Y:S01]  /*3030*/  BSSY.RECONVERGENT B0, `(.L_x_50) ;  /* 0x0000077000007945 */ /* 0x000fe20003800200 */
[----:B------:R-:W-:Y:S01]  /*3040*/  ISETP.GE.U32.AND P0, PT, R12, 0x7, PT ;  /* 0x000000070c00780c */ /* 0x000fe20003f06070 */
[----:B--2---:R-:W-:Y:S01]  /*3050*/  IMAD.MOV.U32 R22, RZ, RZ, R0 ;  /* 0x000000ffff167224 */ /* 0x004fe200078e0000 */
[----:B------:R-:W1:Y:S11]  /*3060*/  LDCU UR7, c[0x0][0x3ac] ;  /* 0x00007580ff0777ac */ /* 0x000e760008000800 */
.L_x_60:
[----:B------:R-:W-:Y:S01]  /*3070*/  BSSY.RECONVERGENT B1, `(.L_x_51) ;  /* 0x000002d000017945 */ /* 0x000fe20003800200 */
[----:B--2---:R-:W-:Y:S01]  /*3080*/  HFMA2 R29, -RZ, RZ, 0, 0 ;  /* 0x00000000ff1d7431 */ /* 0x004fe200000001ff */
[----:B------:R-:W-:Y:S01]  /*3090*/  LOP3.LUT R23, R22, 0x1f, RZ, 0xc0, !PT ;  /* 0x0000001f16177812 */ /* 0x000fe200078ec0ff */
[----:B------:R-:W-:Y:S01]  /*30a0*/  IMAD.MOV.U32 R25, RZ, RZ, RZ ;  /* 0x000000ffff197224 */ /* 0x000fe200078e00ff */
[----:B------:R-:W-:Y:S01]  /*30b0*/  SHF.R.U32.HI R24, RZ, 0x5, R22 ;  /* 0x00000005ff187819 */ /* 0x000fe20000011616 */
[----:B------:R-:W-:Y:S06]  /*30c0*/  @!P0 BRA `(.L_x_52) ;  /* 0x00000000009c8947 */ /* 0x000fec0003800000 */
[----:B------:R-:W2:Y:S01]  /*30d0*/  S2R R28, SR_CgaCtaId ;  /* 0x00000000001c7919 */ /* 0x000ea20000008800 */
[----:B------:R-:W-:Y:S01]  /*30e0*/  MOV R25, 0x400 ;  /* 0x0000040000197802 */ /* 0x000fe20000000f00 */
[----:B------:R-:W-:Y:S01]  /*30f0*/  BSSY.RECONVERGENT B2, `(.L_x_53) ;  /* 0x0000023000027945 */ /* 0x000fe20003800200 */
[----:B------:R-:W-:Y:S01]  /*3100*/  IMAD.MOV.U32 R29, RZ, RZ, RZ ;  /* 0x000000ffff1d7224 */ /* 0x000fe200078e00ff */
[----:B------:R-:W-:Y:S02]  /*3110*/  MOV R26, RZ ;  /* 0x000000ff001a7202 */ /* 0x000fe40000000f00 */
[----:B--2---:R-:W-:-:S07]  /*3120*/  LEA R25, R28, R25, 0x18 ;  /* 0x000000191c197211 */ /* 0x004fce00078ec0ff */
.L_x_54:
[--C-:B-1----:R-:W-:Y:S02]  /*3130*/  IMAD R28, R24, UR7, R26.reuse ;  /* 0x00000007181c7c24 */ /* 0x102fe4000f8e021a */
[----:B------:R-:W-:Y:S01]  /*3140*/  IMAD R30, R23, UR7, R26 ;  /* 0x00000007171e7c24 */ /* 0x000fe2000f8e021a */
[----:B------:R-:W-:Y:S01]  /*3150*/  IADD3 R26, PT, PT, R26, 0x8, RZ ;  /* 0x000000081a1a7810 */ /* 0x000fe20007ffe0ff */
[----:B------:R-:W-:Y:S02]  /*3160*/  IMAD R27, R28, 0x4, R25 ;  /* 0x000000041c1b7824 */ /* 0x000fe400078e0219 */
[----:B------:R-:W-:Y:S01]  /*3170*/  IMAD R28, R30, 0x4, R9 ;  /* 0x000000041e1c7824 */ /* 0x000fe200078e0209 */
[----:B------:R-:W-:Y:S02]  /*3180*/  ISETP.NE.AND P1, PT, R26, R15, PT ;  /* 0x0000000f1a00720c */ /* 0x000fe40003f25270 */
[----:B------:R-:W-:Y:S04]  /*3190*/  LDS R30, [R27] ;  /* 0x000000001b1e7984 */ /* 0x000fe80000000800 */
[----:B------:R-:W1:Y:S04]  /*31a0*/  LDS R31, [R28] ;  /* 0x000000001c1f7984 */ /* 0x000e680000000800 */
[----:B------:R-:W-:Y:S04]  /*31b0*/  LDS R33, [R27+0x4] ;  /* 0x000004001b217984 */ /* 0x000fe80000000800 */
[----:B------:R-:W2:Y:S04]  /*31c0*/  LDS R32, [R28+0x4] ;  /* 0x000004001c207984 */ /* 0x000ea80000000800 */
[----:B------:R-:W-:Y:S04]  /*31d0*/  LDS R34, [R27+0x1c] ;  /* 0x00001c001b227984 */ /* 0x000fe80000000800 */
[----:B0-----:R-:W-:Y:S01]  /*31e0*/  LDS R35, [R28+0x1c] ;  /* 0x00001c001c237984 */ /* 0x001fe20000000800 */
[----:B-1----:R-:W-:-:S03]  /*31f0*/  FFMA R30, R30, R31, R29 ;  /* 0x0000001f1e1e7223 */ /* 0x002fc6000000001d */
[----:B------:R-:W-:Y:S04]  /*3200*/  LDS R29, [R27+0x8] ;  /* 0x000008001b1d7984 */ /* 0x000fe80000000800 */
[----:B------:R-:W0:Y:S01]  /*3210*/  LDS R31, [R28+0x8] ;  /* 0x000008001c1f7984 */ /* 0x000e220000000800 */
[----:B--2---:R-:W-:-:S03]  /*3220*/  FFMA R30, R33, R32, R30 ;  /* 0x00000020211e7223 */ /* 0x004fc6000000001e */
[----:B------:R-:W-:Y:S04]  /*3230*/  LDS R32, [R27+0xc] ;  /* 0x00000c001b207984 */ /* 0x000fe80000000800 */
[----:B------:R-:W1:Y:S01]  /*3240*/  LDS R33, [R28+0xc] ;  /* 0x00000c001c217984 */ /* 0x000e620000000800 */
[----:B0-----:R-:W-:-:S03]  /*3250*/  FFMA R29, R29, R31, R30 ;  /* 0x0000001f1d1d7223 */ /* 0x001fc6000000001e */
[----:B------:R-:W-:Y:S04]  /*3260*/  LDS R30, [R27+0x10] ;  /* 0x000010001b1e7984 */ /* 0x000fe80000000800 */
[----:B------:R-:W0:Y:S01]  /*3270*/  LDS R31, [R28+0x10] ;  /* 0x000010001c1f7984 */ /* 0x000e220000000800 */
[----:B-1----:R-:W-:-:S03]  /*3280*/  FFMA R29, R32, R33, R29 ;  /* 0x00000021201d7223 */ /* 0x002fc6000000001d */
[----:B------:R-:W-:Y:S04]  /*3290*/  LDS R32, [R27+0x14] ;  /* 0x000014001b207984 */ /* 0x000fe80000000800 */
[----:B------:R-:W1:Y:S01]  /*32a0*/  LDS R33, [R28+0x14] ;  /* 0x000014001c217984 */ /* 0x000e620000000800 */
[----:B0-----:R-:W-:-:S03]  /*32b0*/  FFMA R29, R30, R31, R29 ;  /* 0x0000001f1e1d7223 */ /* 0x001fc6000000001d */
[----:B------:R-:W-:Y:S04]  /*32c0*/  LDS R30, [R27+0x18] ;  /* 0x000018001b1e7984 */ /* 0x000fe80000000800 */
[----:B------:R-:W0:Y:S01]  /*32d0*/  LDS R31, [R28+0x18] ;  /* 0x000018001c1f7984 */ /* 0x000e220000000800 */
[----:B-1----:R-:W-:-:S04]  /*32e0*/  FFMA R29, R32, R33, R29 ;  /* 0x00000021201d7223 */ /* 0x002fc8000000001d */
[----:B0-----:R-:W-:-:S04]  /*32f0*/  FFMA R29, R30, R31, R29 ;  /* 0x0000001f1e1d7223 */ /* 0x001fc8000000001d */
[----:B------:R-:W-:Y:S01]  /*3300*/  FFMA R29, R34, R35, R29 ;  /* 0x00000023221d7223 */ /* 0x000fe2000000001d */
[----:B------:R-:W-:Y:S06]  /*3310*/  @P1 BRA `(.L_x_54) ;  /* 0xfffffffc00841947 */ /* 0x000fec000383ffff */
[----:B------:R-:W-:Y:S05]  /*3320*/  BSYNC.RECONVERGENT B2 ;  /* 0x0000000000027941 */ /* 0x000fea0003800200 */
.L_x_53:
[----:B------:R-:W-:-:S07]  /*3330*/  IMAD.MOV.U32 R25, RZ, RZ, R15 ;  /* 0x000000ffff197224 */ /* 0x000fce00078e000f */
.L_x_52:
[----:B-1----:R-:W-:Y:S05]  /*3340*/  BSYNC.RECONVERGENT B1 ;  /* 0x0000000000017941 */ /* 0x002fea0003800200 */
.L_x_51:
[----:B------:R-:W-:Y:S01]  /*3350*/  ISETP.NE.AND P1, PT, R13, RZ, PT ;  /* 0x000000ff0d00720c */ /* 0x000fe20003f25270 */
[----:B------:R-:W-:-:S12]  /*3360*/  BSSY.RECONVERGENT B1, `(.L_x_55) ;  /* 0x000003c000017945 */ /* 0x000fd80003800200 */
[----:B------:R-:W-:Y:S05]  /*3370*/  @!P1 BRA `(.L_x_56) ;  /* 0x0000000000e89947 */ /* 0x000fea0003800000 */
[----:B------:R-:W-:Y:S01]  /*3380*/  VIADD R26, R13, 0xffffffff ;  /* 0xffffffff0d1a7836 */ /* 0x000fe20000000000 */
[----:B------:R-:W-:Y:S04]  /*3390*/  BSSY.RECONVERGENT B2, `(.L_x_57) ;  /* 0x0000018000027945 */ /* 0x000fe80003800200 */
[----:B------:R-:W-:-:S13]  /*33a0*/  ISETP.GE.U32.AND P1, PT, R26, 0x3, PT ;  /* 0x000000031a00780c */ /* 0x000fda0003f26070 */
[----:B------:R-:W-:Y:S05]  /*33b0*/  @!P1 BRA `(.L_x_58) ;  /* 0x0000000000549947 */ /* 0x000fea0003800000 */
[----:B------:R-:W1:Y:S01]  /*33c0*/  S2UR UR6, SR_CgaCtaId ;  /* 0x00000000000679c3 */ /* 0x000e620000008800 */
[----:B------:R-:W2:Y:S01]  /*33d0*/  LDCU UR10, c[0x0][0x3ac] ;  /* 0x00007580ff0a77ac */ /* 0x000ea20008000800 */
[----:B------:R-:W-:Y:S01]  /*33e0*/  UMOV UR5, 0x400 ;  /* 0x0000040000057882 */ /* 0x000fe20000000000 */
[--C-:B--2---:R-:W-:Y:S02]  /*33f0*/  IMAD R26, R24, UR10, R25.reuse ;  /* 0x0000000a181a7c24 */ /* 0x104fe4000f8e0219 */
[----:B------:R-:W-:Y:S02]  /*3400*/  IMAD R28, R23, UR10, R25 ;  /* 0x0000000a171c7c24 */ /* 0x000fe4000f8e0219 */
[----:B------:R-:W-:Y:S01]  /*3410*/  VIADD R25, R25, 0x4 ;  /* 0x0000000419197836 */ /* 0x000fe20000000000 */
[----:B-1----:R-:W-:Y:S02]  /*3420*/  ULEA UR5, UR6, UR5, 0x18 ;  /* 0x0000000506057291 */ /* 0x002fe4000f8ec0ff */
[----:B------:R-:W-:-:S04]  /*3430*/  LEA R27, R28, R9, 0x2 ;  /* 0x000000091c1b7211 */ /* 0x000fc800078e10ff */
[----:B------:R-:W-:Y:S01]  /*3440*/  LEA R26, R26, UR5, 0x2 ;  /* 0x000000051a1a7c11 */ /* 0x000fe2000f8e10ff */
[----:B------:R-:W-:Y:S04]  /*3450*/  LDS R30, [R27] ;  /* 0x000000001b1e7984 */ /* 0x000fe80000000800 */
[----:B------:R-:W1:Y:S04]  /*3460*/  LDS R28, [R26] ;  /* 0x000000001a1c7984 */ /* 0x000e680000000800 */
[----:B------:R-:W-:Y:S04]  /*3470*/  LDS R31, [R26+0x4] ;  /* 0x000004001a1f7984 */ /* 0x000fe80000000800 */
[----:B------:R-:W2:Y:S04]  /*3480*/  LDS R32, [R27+0x4] ;  /* 0x000004001b207984 */ /* 0x000ea80000000800 */
[----:B------:R-:W-:Y:S04]  /*3490*/  LDS R33, [R26+0x8] ;  /* 0x000008001a217984 */ /* 0x000fe80000000800 */
[----:B------:R-:W3:Y:S04]  /*34a0*/  LDS R34, [R27+0x8] ;  /* 0x000008001b227984 */ /* 0x000ee80000000800 */
[----:B0-----:R-:W-:Y:S04]  /*34b0*/  LDS R35, [R26+0xc] ;  /* 0x00000c001a237984 */ /* 0x001fe80000000800 */
[----:B------:R-:W0:Y:S01]  /*34c0*/  LDS R36, [R27+0xc] ;  /* 0x00000c001b247984 */ /* 0x000e220000000800 */
[----:B-1----:R-:W-:-:S04]  /*34d0*/  FFMA R28, R28, R30, R29 ;  /* 0x0000001e1c1c7223 */ /* 0x002fc8000000001d */
[----:B--2---:R-:W-:-:S04]  /*34e0*/  FFMA R28, R31, R32, R28 ;  /* 0x000000201f1c7223 */ /* 0x004fc8000000001c */
[----:B---3--:R-:W-:-:S04]  /*34f0*/  FFMA R28, R33, R34, R28 ;  /* 0x00000022211c7223 */ /* 0x008fc8000000001c */
[----:B0-----:R-:W-:-:S07]  /*3500*/  FFMA R29, R35, R36, R28 ;  /* 0x00000024231d7223 */ /* 0x001fce000000001c */
.L_x_58:
[----:B------:R-:W-:Y:S05]  /*3510*/  BSYNC.RECONVERGENT B2 ;  /* 0x0000000000027941 */ /* 0x000fea0003800200 */
.L_x_57:
[----:B------:R-:W1:Y:S02]  /*3520*/  LDCU UR10, c[0x0][0x3ac] ;  /* 0x00007580ff0a77ac */ /* 0x000e640008000800 */
[----:B-1----:R-:W-:-:S09]  /*3530*/  ULOP3.LUT UP0, UR5, UR10, 0x3, URZ, 0xc0, !UPT ;  /* 0x000000030a057892 */ /* 0x002fd2000f80c0ff */
[----:B------:R-:W-:Y:S05]  /*3540*/  BRA.U !UP0, `(.L_x_56) ;  /* 0x0000000108747547 */ /* 0x000fea000b800000 */
[----:B------:R-:W-:Y:S02]  /*3550*/  UISETP.NE.AND UP0, UPT, UR5, 0x1, UPT ;  /* 0x000000010500788c */ /* 0x000fe4000bf05270 */
[----:B------:R-:W-:-:S04]  /*3560*/  ULOP3.LUT UR6, UR10, 0x1, URZ, 0xc0, !UPT ;  /* 0x000000010a067892 */ /* 0x000fc8000f8ec0ff */
[----:B------:R-:W-:-:S03]  /*3570*/  UISETP.NE.U32.AND UP1, UPT, UR6, 0x1, UPT ;  /* 0x000000010600788c */ /* 0x000fc6000bf25070 */
[----:B------:R-:W-:Y:S08]  /*3580*/  BRA.U !UP0, `(.L_x_59) ;  /* 0x0000000108387547 */ /* 0x000ff0000b800000 */
[----:B------:R-:W1:Y:S01]  /*3590*/  S2UR UR6, SR_CgaCtaId ;  /* 0x00000000000679c3 */ /* 0x000e620000008800 */
[----:B------:R-:W-:Y:S01]  /*35a0*/  UMOV UR5, 0x400 ;  /* 0x0000040000057882 */ /* 0x000fe20000000000 */
[--C-:B------:R-:W-:Y:S02]  /*35b0*/  IMAD R26, R24, UR10, R25.reuse ;  /* 0x0000000a181a7c24 */ /* 0x100fe4000f8e0219 */
[----:B------:R-:W-:Y:S01]  /*35c0*/  IMAD R28, R23, UR10, R25 ;  /* 0x0000000a171c7c24 */ /* 0x000fe2000f8e0219 */
[----:B------:R-:W-:-:S03]  /*35d0*/  IADD3 R25, PT, PT, R25, 0x2, RZ ;  /* 0x0000000219197810 */ /* 0x000fc60007ffe0ff */
[----:B------:R-:W-:-:S05]  /*35e0*/  IMAD R27, R28, 0x4, R9 ;  /* 0x000000041c1b7824 */ /* 0x000fca00078e0209 */
[----:B------:R-:W-:Y:S04]  /*35f0*/  LDS R30, [R27] ;  /* 0x000000001b1e7984 */ /* 0x000fe80000000800 */
[----:B------:R-:W-:Y:S01]  /*3600*/  LDS R32, [R27+0x4] ;  /* 0x000004001b207984 */ /* 0x000fe20000000800 */
[----:B-1----:R-:W-:-:S06]  /*3610*/  ULEA UR5, UR6, UR5, 0x18 ;  /* 0x0000000506057291 */ /* 0x002fcc000f8ec0ff */
[----:B------:R-:W-:-:S05]  /*3620*/  LEA R26, R26, UR5, 0x2 ;  /* 0x000000051a1a7c11 */ /* 0x000fca000f8e10ff */
[----:B------:R-:W1:Y:S04]  /*3630*/  LDS R28, [R26] ;  /* 0x000000001a1c7984 */ /* 0x000e680000000800 */
[----:B------:R-:W2:Y:S01]  /*3640*/  LDS R31, [R26+0x4] ;  /* 0x000004001a1f7984 */ /* 0x000ea20000000800 */
[----:B-1----:R-:W-:-:S04]  /*3650*/  FFMA R28, R28, R30, R29 ;  /* 0x0000001e1c1c7223 */ /* 0x002fc8000000001d */
[----:B--2---:R-:W-:-:S07]  /*3660*/  FFMA R29, R31, R32, R28 ;  /* 0x000000201f1d7223 */ /* 0x004fce000000001c */
.L_x_59:
[----:B------:R-:W-:Y:S05]  /*3670*/  BRA.U UP1, `(.L_x_56) ;  /* 0x0000000101287547 */ /* 0x000fea000b800000 */
[----:B------:R-:W1:Y:S01]  /*3680*/  S2UR UR6, SR_CgaCtaId ;  /* 0x00000000000679c3 */ /* 0x000e620000008800 */
[----:B------:R-:W-:Y:S01]  /*3690*/  UMOV UR5, 0x400 ;  /* 0x0000040000057882 */ /* 0x000fe20000000000 */
[--C-:B------:R-:W-:Y:S02]  /*36a0*/  IMAD R24, R24, UR10, R25.reuse ;  /* 0x0000000a18187c24 */ /* 0x100fe4000f8e0219 */
[----:B------:R-:W-:-:S04]  /*36b0*/  IMAD R26, R23, UR10, R25 ;  /* 0x0000000a171a7c24 */ /* 0x000fc8000f8e0219 */
[----:B------:R-:W-:-:S06]  /*36c0*/  IMAD R26, R26, 0x4, R9 ;  /* 0x000000041a1a7824 */ /* 0x000fcc00078e0209 */
[----:B------:R-:W-:Y:S01]  /*36d0*/  LDS R26, [R26] ;  /* 0x000000001a1a7984 */ /* 0x000fe20000000800 */
[----:B-1----:R-:W-:-:S06]  /*36e0*/  ULEA UR5, UR6, UR5, 0x18 ;  /* 0x0000000506057291 */ /* 0x002fcc000f8ec0ff */
[----:B------:R-:W-:-:S06]  /*36f0*/  LEA R24, R24, UR5, 0x2 ;  /* 0x0000000518187c11 */ /* 0x000fcc000f8e10ff */
[----:B------:R-:W1:Y:S02]  /*3700*/  LDS R24, [R24] ;  /* 0x0000000018187984 */ /* 0x000e640000000800 */
[----:B-1----:R-:W-:-:S07]  /*3710*/  FFMA R29, R24, R26, R29 ;  /* 0x0000001a181d7223 */ /* 0x002fce000000001d */
.L_x_56:
[----:B------:R-:W-:Y:S05]  /*3720*/  BSYNC.RECONVERGENT B1 ;  /* 0x0000000000017941 */ /* 0x000fea0003800200 */
.L_x_55:
[----:B------:R-:W1:Y:S01]  /*3730*/  LDCU UR5, c[0x0][0x3b0] ;  /* 0x00007600ff0577ac */ /* 0x000e620008000800 */
[----:B------:R-:W-:Y:S01]  /*3740*/  IMAD R24, R22, 0x4, R4 ;  /* 0x0000000416187824 */ /* 0x000fe200078e0204 */
[----:B------:R-:W-:-:S04]  /*3750*/  IADD3 R22, PT, PT, R5, R22, RZ ;  /* 0x0000001605167210 */ /* 0x000fc80007ffe0ff */
[----:B------:R-:W-:Y:S01]  /*3760*/  ISETP.GE.U32.AND P1, PT, R22, 0x400, PT ;  /* 0x000004001600780c */ /* 0x000fe20003f26070 */
[----:B-1----:R-:W-:-:S05]  /*3770*/  FMUL R29, R29, UR5 ;  /* 0x000000051d1d7c20 */ /* 0x002fca0008400000 */
[----:B------:R2:W-:Y:S07]  /*3780*/  STS [R24], R29 ;  /* 0x0000001d18007388 */ /* 0x0005ee0000000800 */
[----:B------:R-:W-:Y:S05]  /*3790*/  @!P1 BRA `(.L_x_60) ;  /* 0xfffffff800349947 */ /* 0x000fea000383ffff */
[----:B------:R-:W-:Y:S05]  /*37a0*/  BSYNC.RECONVERGENT B0 ;  /* 0x0000000000007941 */ /* 0x000fea0003800200 */
.L_x_50:
[----:B------:R-:W-:Y:S05]  /*37b0*/  BRA `(.L_x_61) ;  /* 0x0000000000987947 */ /* 0x000fea0003800000 */
.L_x_49:
[C---:B------:R-:W-:Y:S01]  /*37c0*/  LOP3.LUT R25, R11.reuse, 0x3, RZ, 0xc0, !PT ;  /* 0x000000030b197812 */ /* 0x040fe200078ec0ff */
[----:B------:R-:W-:Y:S01]  /*37d0*/  BSSY.RECONVERGENT B0, `(.L_x_62) ;  /* 0x0000011000007945 */ /* 0x000fe20003800200 */
[----:B------:R-:W-:Y:S01]  /*37e0*/  ISETP.GE.U32.AND P1, PT, R11, 0x3, PT ;  /* 0x000000030b00780c */ /* 0x000fe20003f26070 */
[----:B--2---:R-:W-:Y:S01]  /*37f0*/  IMAD.MOV.U32 R22, RZ, RZ, R0 ;  /* 0x000000ffff167224 */ /* 0x004fe200078e0000 */
[----:B------:R-:W-:-:S13]  /*3800*/  ISETP.NE.AND P0, PT, R25, 0x3, PT ;  /* 0x000000031900780c */ /* 0x000fda0003f05270 */
[----:B------:R-:W-:Y:S05]  /*3810*/  @!P0 BRA `(.L_x_63) ;  /* 0x0000000000308947 */ /* 0x000fea0003800000 */
[----:B------:R-:W-:Y:S01]  /*3820*/  IMAD R24, R23, 0x80, R16 ;  /* 0x0000008017187824 */ /* 0x000fe200078e0210 */
[----:B------:R-:W-:Y:S02]  /*3830*/  ISETP.NE.AND P0, PT, R25, RZ, PT ;  /* 0x000000ff1900720c */ /* 0x000fe40003f05270 */
[----:B------:R-:W-:Y:S02]  /*3840*/  MOV R22, R8 ;  /* 0x0000000800167202 */ /* 0x000fe40000000f00 */
[----:B------:R1:W-:Y:S09]  /*3850*/  STS [R24], R19 ;  /* 0x0000001318007388 */ /* 0x0003f20000000800 */
[----:B------:R-:W-:Y:S05]  /*3860*/  @!P0 BRA `(.L_x_63) ;  /* 0x00000000001c8947 */ /* 0x000fea0003800000 */
[----:B------:R-:W-:Y:S01]  /*3870*/  ISETP.NE.AND P0, PT, R25, 0x1, PT ;  /* 0x000000011900780c */ /* 0x000fe20003f05270 */
[----:B-1----:R-:W-:Y:S01]  /*3880*/  IMAD R24, R23, 0x80, R20 ;  /* 0x0000008017187824 */ /* 0x002fe200078e0214 */
[----:B------:R-:W-:-:S04]  /*3890*/  MOV R22, R18 ;  /* 0x0000001200167202 */ /* 0x000fc80000000f00 */
[----:B------:R2:W-:Y:S07]  /*38a0*/  STS [R24], R19 ;  /* 0x0000001318007388 */ /* 0x0005ee0000000800 */
[----:B------:R-:W-:Y:S02]  /*38b0*/  @P0 IMAD R26, R23, 0x80, R21 ;  /* 0x00000080171a0824 */ /* 0x000fe400078e0215 */
[----:B------:R-:W-:-:S03]  /*38c0*/  @P0 IMAD.IADD R22, R18, 0x1, R5 ;  /* 0x0000000112160824 */ /* 0x000fc600078e0205 */
[----:B------:R2:W-:Y:S04]  /*38d0*/  @P0 STS [R26], R19 ;  /* 0x000000131a000388 */ /* 0x0005e80000000800 */
.L_x_63:
[----:B------:R-:W-:Y:S05]  /*38e0*/  BSYNC.RECONVERGENT B0 ;  /* 0x0000000000007941 */ /* 0x000fea0003800200 */
.L_x_62:
[----:B------:R-:W-:Y:S04]  /*38f0*/  BSSY.RECONVERGENT B0, `(.L_x_61) ;  /* 0x0000012000007945 */ /* 0x000fe80003800200 */
[----:B------:R-:W-:Y:S05]  /*3900*/  @!P1 BRA `(.L_x_64) ;  /* 0x0000000000409947 */ /* 0x000fea0003800000 */
[----:B------:R-:W3:Y:S01]  /*3910*/  S2R R25, SR_CgaCtaId ;  /* 0x0000000000197919 */ /* 0x000ee20000008800 */
[----:B-12---:R-:W-:-:S04]  /*3920*/  MOV R24, 0x400 ;  /* 0x0000040000187802 */ /* 0x006fc80000000f00 */
[----:B---3--:R-:W-:-:S05]  /*3930*/  LEA R24, R25, R24, 0x18 ;  /* 0x0000001819187211 */ /* 0x008fca00078ec0ff */
[----:B------:R-:W-:-:S04]  /*3940*/  IMAD R23, R23, 0x180, R24 ;  /* 0x0000018017177824 */ /* 0x000fc800078e0218 */
[----:B------:R-:W-:-:S07]  /*3950*/  IMAD R24, R22, 0x4, R23 ;  /* 0x0000000416187824 */ /* 0x000fce00078e0217 */
.L_x_65:
[C---:B------:R-:W-:Y:S01]  /*3960*/  LEA R26, R5.reuse, R24, 0x2 ;  /* 0x00000018051a7211 */ /* 0x040fe200078e10ff */
[C-C-:B------:R-:W-:Y:S01]  /*3970*/  IMAD R28, R5.reuse, 0x8, R24.reuse ;  /* 0x00000008051c7824 */ /* 0x140fe200078e0218 */
[----:B------:R1:W-:Y:S01]  /*3980*/  STS [R24], R19 ;  /* 0x0000001318007388 */ /* 0x0003e20000000800 */
[C---:B------:R-:W-:Y:S02]  /*3990*/  IMAD R30, R5.reuse, 0xc, R24 ;  /* 0x0000000c051e7824 */ /* 0x040fe400078e0218 */
[----:B------:R-:W-:Y:S01]  /*39a0*/  IMAD R22, R5, 0x4, R22 ;  /* 0x0000000405167824 */ /* 0x000fe200078e0216 */
[----:B------:R3:W-:Y:S04]  /*39b0*/  STS [R26], R19 ;  /* 0x000000131a007388 */ /* 0x0007e80000000800 */
[----:B------:R3:W-:Y:S01]  /*39c0*/  STS [R28], R19 ;  /* 0x000000131c007388 */ /* 0x0007e20000000800 */
[----:B------:R-:W-:-:S02]  /*39d0*/  ISETP.GE.U32.AND P0, PT, R22, 0x400, PT ;  /* 0x000004001600780c */ /* 0x000fc40003f06070 */
[----:B-1----:R-:W-:Y:S01]  /*39e0*/  LEA R24, R5, R24, 0x4 ;  /* 0x0000001805187211 */ /* 0x002fe200078e20ff */
[----:B------:R3:W-:Y:S10]  /*39f0*/  STS [R30], R19 ;  /* 0x000000131e007388 */ /* 0x0007f40000000800 */
[----:B---3--:R-:W-:Y:S05]  /*3a00*/  @!P0 BRA `(.L_x_65) ;  /* 0xfffffffc00d48947 */ /* 0x008fea000383ffff */
.L_x_64:
[----:B------:R-:W-:Y:S05]  /*3a10*/  BSYNC.RECONVERGENT B0 ;  /* 0x0000000000007941 */ /* 0x000fea0003800200 */
.L_x_61:
[----:B------:R-:W-:Y:S01]  /*3a20*/  BAR.SYNC.DEFER_BLOCKING 0x0 ;  /* 0x0000000000007b1d */ /* 0x000fe20000010000 */
[----:B------:R-:W-:-:S05]  /*3a30*/  ISETP.GT.U32.AND P0, PT, R0, 0x1f, PT ;  /* 0x0000001f0000780c */ /* 0x000fca0003f04070 */
[----:B------:R-:W-:Y:S08]  /*3a40*/  BSSY.RECONVERGENT B0, `(.L_x_66) ;  /* 0x0000067000007945 */ /* 0x000ff00003800200 */
[----:B------:R-:W-:Y:S05]  /*3a50*/  @P0 BRA `(.L_x_67) ;  /* 0x0000000400940947 */ /* 0x000fea0003800000 */
[----:B-12---:R-:W-:-:S07]  /*3a60*/  IMAD.MOV.U32 R24, RZ, RZ, R0 ;  /* 0x000000ffff187224 */ /* 0x006fce00078e0000 */
.L_x_77:
[----:B-1----:R-:W1:Y:S01]  /*3a70*/  LDC R22, c[0x0][0x3a8] ;  /* 0x0000ea00ff167b82 */ /* 0x002e620000000800 */
[----:B------:R-:W-:Y:S01]  /*3a80*/  IMAD R23, R3, 0x20, R24 ;  /* 0x0000002003177824 */ /* 0x000fe200078e0218 */
[----:B------:R-:W-:Y:S04]  /*3a90*/  BSSY.RECONVERGENT B1, `(.L_x_68) ;  /* 0x000005e000017945 */ /* 0x000fe80003800200 */
[----:B-1----:R-:W-:-:S13]  /*3aa0*/  ISETP.GE.AND P0, PT, R23, R22, PT ;  /* 0x000000161700720c */ /* 0x002fda0003f06270 */
[----:B--2---:R-:W-:Y:S05]  /*3ab0*/  @P0 BRA `(.L_x_69) ;  /* 0x00000004006c0947 */ /* 0x004fea0003800000 */
[----:B------:R-:W-:Y:S01]  /*3ac0*/  LEA R25, R24, R6, 0x2 ;  /* 0x0000000618197211 */ /* 0x000fe200078e10ff */
[----:B------:R-:W-:Y:S02]  /*3ad0*/  IMAD.MOV.U32 R28, RZ, RZ, -0x800000 ;  /* 0xff800000ff1c7424 */ /* 0x000fe400078e00ff */
[----:B------:R-:W-:Y:S02]  /*3ae0*/  IMAD.MOV.U32 R27, RZ, RZ, RZ ;  /* 0x000000ffff1b7224 */ /* 0x000fe400078e00ff */
[----:B------:R1:W2:Y:S04]  /*3af0*/  LDS R23, [R25+0x1000] ;  /* 0x0010000019177984 */ /* 0x0002a80000000800 */
[----:B------:R1:W3:Y:S02]  /*3b00*/  LDS R26, [R25+0x1080] ;  /* 0x00108000191a7984 */ /* 0x0002e40000000800 */
.L_x_70:
[----:B------:R-:W-:Y:S01]  /*3b10*/  LEA R29, R24, R27, 0x5 ;  /* 0x0000001b181d7211 */ /* 0x000fe200078e28ff */
[C---:B------:R-:W-:Y:S01]  /*3b20*/  VIADD R30, R27.reuse, 0x1 ;  /* 0x000000011b1e7836 */ /* 0x040fe20000000000 */
[----:B------:R-:W-:-:S03]  /*3b30*/  ISETP.LT.U32.AND P1, PT, R27, 0x1f, PT ;  /* 0x0000001f1b00780c */ /* 0x000fc60003f21070 */
[----:B------:R-:W-:Y:S01]  /*3b40*/  IMAD R29, R29, 0x4, R4 ;  /* 0x000000041d1d7824 */ /* 0x000fe200078e0204 */
[----:B------:R-:W-:Y:S01]  /*3b50*/  IADD3 R31, PT, PT, R30, UR4, RZ ;  /* 0x000000041e1f7c10 */ /* 0x000fe2000fffe0ff */
[----:B------:R-:W-:-:S03]  /*3b60*/  IMAD.MOV.U32 R27, RZ, RZ, R30 ;  /* 0x000000ffff1b7224 */ /* 0x000fc600078e001e */
[----:B------:R-:W-:Y:S01]  /*3b70*/  ISETP.GE.AND P0, PT, R31, R22, PT ;  /* 0x000000161f00720c */ /* 0x000fe20003f06270 */
[----:B------:R-:W4:Y:S02]  /*3b80*/  LDS R29, [R29] ;  /* 0x000000001d1d7984 */ /* 0x000f240000000800 */
[----:B----4-:R-:W-:-:S10]  /*3b90*/  FMNMX R28, R29, R28, !PT ;  /* 0x0000001c1d1c7209 */ /* 0x010fd40007800000 */
[----:B------:R-:W-:Y:S05]  /*3ba0*/  @!P0 BRA P1, `(.L_x_70) ;  /* 0xfffffffc00d88947 */ /* 0x000fea000083ffff */
[----:B------:R-:W-:Y:S01]  /*3bb0*/  HFMA2 R31, -RZ, RZ, 0, 0 ;  /* 0x00000000ff1f7431 */ /* 0x000fe200000001ff */
[----:B--2---:R-:W-:Y:S01]  /*3bc0*/  FMNMX R28, R23, R28, !PT ;  /* 0x0000001c171c7209 */ /* 0x004fe20007800000 */
[----:B------:R-:W-:Y:S02]  /*3bd0*/  IMAD.MOV.U32 R27, RZ, RZ, RZ ;  /* 0x000000ffff1b7224 */ /* 0x000fe400078e00ff */
[----:B------:R-:W-:Y:S02]  /*3be0*/  IMAD.MOV.U32 R30, RZ, RZ, 0x3bbb989d ;  /* 0x3bbb989dff1e7424 */ /* 0x000fe400078e00ff */
[----:B------:R-:W-:-:S07]  /*3bf0*/  IMAD.MOV.U32 R29, RZ, RZ, 0x437c0000 ;  /* 0x437c0000ff1d7424 */ /* 0x000fce00078e00ff */
.L_x_71:
[----:B------:R-:W-:Y:S02]  /*3c00*/  LEA R33, R24, R31, 0x5 ;  /* 0x0000001f18217211 */ /* 0x000fe400078e28ff */
[C---:B------:R-:W-:Y:S02]  /*3c10*/  ISETP.LT.U32.AND P1, PT, R31.reuse, 0x1f, PT ;  /* 0x0000001f1f00780c */ /* 0x040fe40003f21070 */
[----:B------:R-:W-:Y:S01]  /*3c20*/  IADD3 R31, PT, PT, R31, 0x1, RZ ;  /* 0x000000011f1f7810 */ /* 0x000fe20007ffe0ff */
[----:B------:R-:W-:-:S05]  /*3c30*/  IMAD R33, R33, 0x4, R4 ;  /* 0x0000000421217824 */ /* 0x000fca00078e0204 */
[----:B0-----:R-:W0:Y:S02]  /*3c40*/  LDS R35, [R33] ;  /* 0x0000000021237984 */ /* 0x001e240000000800 */
[----:B0-----:R-:W-:-:S04]  /*3c50*/  FADD R35, -R28, R35 ;  /* 0x000000231c237221 */ /* 0x001fc80000000100 */
[----:B------:R-:W-:-:S04]  /*3c60*/  FFMA.SAT R32, R35, R30, 0.5 ;  /* 0x3f00000023207423 */ /* 0x000fc8000000201e */
[----:B------:R-:W-:-:S04]  /*3c70*/  FFMA.RM R32, R32, R29, 12582913 ;  /* 0x4b40000120207423 */ /* 0x000fc8000000401d */
[C---:B------:R-:W-:Y:S01]  /*3c80*/  FADD R34, R32.reuse, -12583039 ;  /* 0xcb40007f20227421 */ /* 0x040fe20000000000 */
[----:B------:R-:W-:-:S03]  /*3c90*/  IMAD.SHL.U32 R32, R32, 0x800000, RZ ;  /* 0x0080000020207824 */ /* 0x000fc600078e00ff */
[----:B------:R-:W-:-:S04]  /*3ca0*/  FFMA R34, R35, 1.4426950216293334961, -R34 ;  /* 0x3fb8aa3b23227823 */ /* 0x000fc80000000822 */
[----:B------:R-:W-:-:S04]  /*3cb0*/  FFMA R34, R35, 1.925963033500011079e-08, R34 ;  /* 0x32a5706023227823 */ /* 0x000fc80000000022 */
[----:B------:R-:W0:Y:S02]  /*3cc0*/  MUFU.EX2 R35, R34 ;  /* 0x0000002200237308 */ /* 0x000e240000000800 */
[----:B0-----:R-:W-:Y:S01]  /*3cd0*/  FMUL R32, R32, R35 ;  /* 0x0000002320207220 */ /* 0x001fe20000400000 */
[----:B------:R-:W-:-:S03]  /*3ce0*/  VIADD R35, R31, UR4 ;  /* 0x000000041f237c36 */ /* 0x000fc60008000000 */
[----:B------:R-:W-:Y:S01]  /*3cf0*/  FADD R27, R32, R27 ;  /* 0x0000001b201b7221 */ /* 0x000fe20000000000 */
[----:B------:R2:W-:Y:S01]  /*3d00*/  STS [R33], R32 ;  /* 0x0000002021007388 */ /* 0x0005e20000000800 */
[----:B------:R-:W-:-:S13]  /*3d10*/  ISETP.GE.AND P0, PT, R35, R22, PT ;  /* 0x000000162300720c */ /* 0x000fda0003f06270 */
[----:B--2---:R-:W-:Y:S05]  /*3d20*/  @!P0 BRA P1, `(.L_x_71) ;  /* 0xfffffffc00b48947 */ /* 0x004fea000083ffff */
[----:B------:R-:W-:-:S04]  /*3d30*/  FADD R23, R23, -R28 ;  /* 0x8000001c17177221 */ /* 0x000fc80000000000 */
[----:B------:R-:W-:-:S04]  /*3d40*/  FFMA.SAT R30, R23, R30, 0.5 ;  /* 0x3f000000171e7423 */ /* 0x000fc8000000201e */
[----:B------:R-:W-:-:S04]  /*3d50*/  FFMA.RM R30, R30, R29, 12582913 ;  /* 0x4b4000011e1e7423 */ /* 0x000fc8000000401d */
[C---:B------:R-:W-:Y:S01]  /*3d60*/  FADD R22, R30.reuse, -12583039 ;  /* 0xcb40007f1e167421 */ /* 0x040fe20000000000 */
[----:B------:R-:W-:-:S03]  /*3d70*/  IMAD.SHL.U32 R29, R30, 0x800000, RZ ;  /* 0x008000001e1d7824 */ /* 0x000fc600078e00ff */
[----:B------:R-:W-:-:S04]  /*3d80*/  FFMA R22, R23, 1.4426950216293334961, -R22 ;  /* 0x3fb8aa3b17167823 */ /* 0x000fc80000000816 */
[----:B------:R-:W-:-:S06]  /*3d90*/  FFMA R22, R23, 1.925963033500011079e-08, R22 ;  /* 0x32a5706017167823 */ /* 0x000fcc0000000016 */
[----:B------:R-:W0:Y:S02]  /*3da0*/  MUFU.EX2 R22, R22 ;  /* 0x0000001600167308 */ /* 0x000e240000000800 */
[----:B0-----:R-:W-:-:S04]  /*3db0*/  FMUL R29, R29, R22 ;  /* 0x000000161d1d7220 */ /* 0x001fc80000400000 */
[----:B---3--:R-:W-:Y:S01]  /*3dc0*/  FFMA R31, R26, R29, R27 ;  /* 0x0000001d1a1f7223 */ /* 0x008fe2000000001b */
[----:B------:R-:W-:Y:S06]  /*3dd0*/  @!P2 BRA `(.L_x_72) ;  /* 0x00000000009ca947 */ /* 0x000fec0003800000 */
[----:B------:R-:W-:-:S07]  /*3de0*/  MOV R27, RZ ;  /* 0x000000ff001b7202 */ /* 0x000fce0000000f00 */
.L_x_76:
[----:B------:R-:W-:-:S07]  /*3df0*/  CS2R R22, SRZ ;  /* 0x0000000000167805 */ /* 0x000fce000001ff00 */
.L_x_73:
[----:B------:R-:W0:Y:S01]  /*3e00*/  LDCU.64 UR6, c[0x0][0x3a8] ;  /* 0x00007500ff0677ac */ /* 0x000e220008000a00 */
[----:B------:R-:W-:Y:S01]  /*3e10*/  IMAD R33, R24, 0x20, R23 ;  /* 0x0000002018217824 */ /* 0x000fe200078e0217 */
[C---:B------:R-:W-:Y:S01]  /*3e20*/  ISETP.LT.U32.AND P1, PT, R23.reuse, 0x1f, PT ;  /* 0x0000001f1700780c */ /* 0x040fe20003f21070 */
[----:B------:R-:W-:Y:S02]  /*3e30*/  VIADD R30, R23, 0x1 ;  /* 0x00000001171e7836 */ /* 0x000fe40000000000 */
[----:B------:R-:W-:-:S06]  /*3e40*/  IMAD R33, R33, 0x4, R4 ;  /* 0x0000000421217824 */ /* 0x000fcc00078e0204 */
[----:B------:R-:W-:Y:S01]  /*3e50*/  LDS R33, [R33] ;  /* 0x0000000021217984 */ /* 0x000fe20000000800 */
[----:B0-----:R-:W-:Y:S02]  /*3e60*/  IMAD R35, R23, UR7, R27 ;  /* 0x0000000717237c24 */ /* 0x001fe4000f8e021b */
[----:B------:R-:W-:-:S03]  /*3e70*/  VIADD R23, R30, UR4 ;  /* 0x000000041e177c36 */ /* 0x000fc60008000000 */
[----:B------:R-:W-:Y:S02]  /*3e80*/  LEA R35, R35, R2, 0x2 ;  /* 0x0000000223237211 */ /* 0x000fe400078e10ff */
[----:B------:R-:W-:Y:S02]  /*3e90*/  ISETP.GE.AND P0, PT, R23, UR6, PT ;  /* 0x0000000617007c0c */ /* 0x000fe4000bf06270 */
[----:B------:R-:W-:Y:S02]  /*3ea0*/  MOV R23, R30 ;  /* 0x0000001e00177202 */ /* 0x000fe40000000f00 */
[----:B------:R-:W0:Y:S02]  /*3eb0*/  LDS R35, [R35] ;  /* 0x0000000023237984 */ /* 0x000e240000000800 */
[----:B0-----:R-:W-:-:S07]  /*3ec0*/  FFMA R22, R33, R35, R22 ;  /* 0x0000002321167223 */ /* 0x001fce0000000016 */
[----:B------:R-:W-:Y:S05]  /*3ed0*/  @!P0 BRA P1, `(.L_x_73) ;  /* 0xfffffffc00c88947 */ /* 0x000fea000083ffff */
[----:B------:R-:W-:Y:S01]  /*3ee0*/  IMAD R23, R24, UR7, R27 ;  /* 0x0000000718177c24 */ /* 0x000fe2000f8e021b */
[----:B------:R-:W0:Y:S01]  /*3ef0*/  MUFU.RCP R32, R31 ;  /* 0x0000001f00207308 */ /* 0x000e220000001000 */
[----:B------:R-:W-:Y:S02]  /*3f00*/  BSSY.RECONVERGENT B2, `(.L_x_74) ;  /* 0x000000f000027945 */ /* 0x000fe40003800200 */
[----:B------:R-:W-:-:S05]  /*3f10*/  IMAD R30, R23, 0x4, R4 ;  /* 0x00000004171e7824 */ /* 0x000fca00078e0204 */
[----:B------:R-:W2:Y:S02]  /*3f20*/  LDS R23, [R30+0x1000] ;  /* 0x001000001e177984 */ /* 0x000ea40000000800 */
[----:B--2---:R-:W-:-:S04]  /*3f30*/  FMUL R23, R26, R23 ;  /* 0x000000171a177220 */ /* 0x004fc80000400000 */
[----:B------:R-:W-:Y:S01]  /*3f40*/  FFMA R22, R29, R23, R22 ;  /* 0x000000171d167223 */ /* 0x000fe20000000016 */
[----:B0-----:R-:W-:-:S03]  /*3f50*/  FFMA R23, -R31, R32, 1 ;  /* 0x3f8000001f177423 */ /* 0x001fc60000000120 */
[----:B------:R-:W0:Y:S01]  /*3f60*/  FCHK P0, R22, R31 ;  /* 0x0000001f16007302 */ /* 0x000e220000000000 */
[----:B------:R-:W-:-:S04]  /*3f70*/  FFMA R23, R32, R23, R32 ;  /* 0x0000001720177223 */ /* 0x000fc80000000020 */
[----:B------:R-:W-:-:S04]  /*3f80*/  FFMA R32, R22, R23, RZ ;  /* 0x0000001716207223 */ /* 0x000fc800000000ff */
[----:B------:R-:W-:-:S04]  /*3f90*/  FFMA R33, -R31, R32, R22 ;  /* 0x000000201f217223 */ /* 0x000fc80000000116 */
[----:B------:R-:W-:Y:S01]  /*3fa0*/  FFMA R23, R23, R33, R32 ;  /* 0x0000002117177223 */ /* 0x000fe20000000020 */
[----:B0-----:R-:W-:Y:S06]  /*3fb0*/  @!P0 BRA `(.L_x_75) ;  /* 0x00000000000c8947 */ /* 0x001fec0003800000 */
[----:B------:R-:W-:-:S07]  /*3fc0*/  MOV R32, 0x3fe0 ;  /* 0x00003fe000207802 */ /* 0x000fce0000000f00 */
[----:B-1----:R-:W-:Y:S05]  /*3fd0*/  CALL.REL.NOINC `($__internal_0_$__cuda_sm3x_div_rn_noftz_f32_slowpath) ;  /* 0x00000020002c7944 */ /* 0x002fea0003c00000 */
[----:B------:R-:W-:-:S07]  /*3fe0*/  IMAD.MOV.U32 R23, RZ, RZ, R33 ;  /* 0x000000ffff177224 */ /* 0x000fce00078e0021 */
.L_x_75:
[----:B------:R-:W-:Y:S05]  /*3ff0*/  BSYNC.RECONVERGENT B2 ;  /* 0x0000000000027941 */ /* 0x000fea0003800200 */
.L_x_74:
[----:B------:R-:W0:Y:S01]  /*4000*/  LDCU UR5, c[0x0][0x3ac] ;  /* 0x00007580ff0577ac */ /* 0x000e220008000800 */
[----:B------:R2:W-:Y:S01]  /*4010*/  STS [R30+0x1000], R23 ;  /* 0x001000171e007388 */ /* 0x0005e20000000800 */
[----:B------:R-:W-:-:S04]  /*4020*/  IADD3 R27, PT, PT, R27, 0x1, RZ ;  /* 0x000000011b1b7810 */ /* 0x000fc80007ffe0ff */
[----:B0-----:R-:W-:-:S13]  /*4030*/  ISETP.NE.AND P0, PT, R27, UR5, PT ;  /* 0x000000051b007c0c */ /* 0x001fda000bf05270 */
[----:B--2---:R-:W-:Y:S05]  /*4040*/  @P0 BRA `(.L_x_76) ;  /* 0xfffffffc00680947 */ /* 0x004fea000383ffff */
.L_x_72:
[----:B------:R2:W-:Y:S04]  /*4050*/  STS [R25+0x1000], R28 ;  /* 0x0010001c19007388 */ /* 0x0005e80000000800 */
[----:B------:R2:W-:Y:S02]  /*4060*/  STS [R25+0x1080], R31 ;  /* 0x0010801f19007388 */ /* 0x0005e40000000800 */
.L_x_69:
[----:B------:R-:W-:Y:S05]  /*4070*/  BSYNC.RECONVERGENT B1 ;  /* 0x0000000000017941 */ /* 0x000fea0003800200 */
.L_x_68:
[----:B------:R-:W-:-:S05]  /*4080*/  IMAD.IADD R24, R5, 0x1, R24 ;  /* 0x0000000105187824 */ /* 0x000fca00078e0218 */
[----:B------:R-:W-:-:S13]  /*4090*/  ISETP.GE.U32.AND P0, PT, R24, 0x20, PT ;  /* 0x000000201800780c */ /* 0x000fda0003f06070 */
[----:B------:R-:W-:Y:S05]  /*40a0*/  @!P0 BRA `(.L_x_77) ;  /* 0xfffffff800708947 */ /* 0x000fea000383ffff */
.L_x_67:
[----:B------:R-:W-:Y:S05]  /*40b0*/  BSYNC.RECONVERGENT B0 ;  /* 0x0000000000007941 */ /* 0x000fea0003800200 */
.L_x_66:
[----:B------:R-:W3:Y:S01]  /*40c0*/  LDCU UR5, c[0x0][0x3a8] ;  /* 0x00007500ff0577ac */ /* 0x000ee20008000800 */
[----:B------:R-:W-:-:S04]  /*40d0*/  UIADD3 UR4, UPT, UPT, UR4, 0x20, URZ ;  /* 0x0000002004047890 */ /* 0x000fc8000fffe0ff */
[----:B---3--:R-:W-:Y:S01]  /*40e0*/  UISETP.GE.AND UP0, UPT, UR4, UR5, UPT ;  /* 0x000000050400728c */ /* 0x008fe2000bf06270 */
[----:B------:R-:W-:Y:S08]  /*40f0*/  BAR.SYNC.DEFER_BLOCKING 0x0 ;  /* 0x0000000000007b1d */ /* 0x000ff00000010000 */
[----:B------:R-:W-:Y:S05]  /*4100*/  BRA.U !UP0, `(.L_x_78) ;  /* 0xffffffd908b07547 */ /* 0x000fea000b83ffff */
.L_x_28:
[----:B------:R-:W-:Y:S01]  /*4110*/  ISETP.GE.AND P0, PT, R0, R7, PT ;  /* 0x000000070000720c */ /* 0x000fe20003f06270 */
[----:B------:R-:W3:Y:S01]  /*4120*/  LDCU UR6, c[0x0][0x3a8] ;  /* 0x00007500ff0677ac */ /* 0x000ee20008000800 */
[----:B------:R-:W-:Y:S11]  /*4130*/  BSSY.RECONVERGENT B0, `(.L_x_79) ;  /* 0x00000f9000007945 */ /* 0x000ff60003800200 */
[----:B------:R-:W-:Y:S05]  /*4140*/  @P0 BRA `(.L_x_80) ;  /* 0x0000000c00dc0947 */ /* 0x000fea0003800000 */
[----:B01--4-:R-:W0:Y:S01]  /*4150*/  I2F.U32.RP R12, R5 ;  /* 0x00000005000c7306 */ /* 0x013e220000209000 */
[----:B------:R-:W-:Y:S01]  /*4160*/  IMAD.IADD R10, R0, 0x1, R5 ;  /* 0x00000001000a7824 */ /* 0x000fe200078e0205 */
[----:B------:R-:W-:Y:S01]  /*4170*/  ISETP.NE.U32.AND P2, PT, R5, RZ, PT ;  /* 0x000000ff0500720c */ /* 0x000fe20003f45070 */
[----:B------:R-:W-:Y:S03]  /*4180*/  BSSY.RECONVERGENT B1, `(.L_x_81) ;  /* 0x000005d000017945 */ /* 0x000fe60003800200 */
[----:B------:R-:W-:Y:S02]  /*4190*/  ISETP.GE.AND P0, PT, R10, R7, PT ;  /* 0x000000070a00720c */ /* 0x000fe40003f06270 */
[----:B------:R-:W-:Y:S02]  /*41a0*/  VIMNMX R2, PT, PT, R7, R10, !PT ;  /* 0x0000000a07027248 */ /* 0x000fe40007fe0100 */
[----:B------:R-:W-:-:S04]  /*41b0*/  SEL R11, RZ, 0x1, P0 ;  /* 0x00000001ff0b7807 */ /* 0x000fc80000000000 */
[----:B------:R-:W-:Y:S01]  /*41c0*/  IADD3 R2, PT, PT, R2, -R10, -R11 ;  /* 0x8000000a02027210 */ /* 0x000fe20007ffe80b */
[----:B0-----:R-:W0:Y:S02]  /*41d0*/  MUFU.RCP R12, R12 ;  /* 0x0000000c000c7308 */ /* 0x001e240000001000 */
        /* <DEDUP_REMOVED lines=16> */
[----:B------:R-:W-:-:S04]  /*42e0*/  LOP3.LUT R2, R10, 0x3, RZ, 0xc0, !PT ;  /* 0x000000030a027812 */ /* 0x000fc800078ec0ff */
[----:B------:R-:W-:Y:S01]  /*42f0*/  ISETP.NE.AND P0, PT, R2, 0x3, PT ;  /* 0x000000030200780c */ /* 0x000fe20003f05270 */
[----:B------:R-:W-:-:S12]  /*4300*/  IMAD.MOV.U32 R2, RZ, RZ, R0 ;  /* 0x000000ffff027224 */ /* 0x000fd800078e0000 */
[----:B------:R-:W-:Y:S05]  /*4310*/  @!P0 BRA `(.L_x_82) ;  /* 0x00000004000c8947 */ /* 0x000fea0003800000 */
[----:B------:R-:W0:Y:S01]  /*4320*/  LDC R17, c[0x0][0x3ac] ;  /* 0x0000eb00ff117b82 */ /* 0x000e220000000800 */
[----:B------:R-:W-:Y:S01]  /*4330*/  UMOV UR4, 0x400 ;  /* 0x0000040000047882 */ /* 0x000fe20000000000 */
[----:B------:R-:W-:-:S06]  /*4340*/  VIADD R2, R10, 0x1 ;  /* 0x000000010a027836 */ /* 0x000fcc0000000000 */
[----:B------:R-:W1:Y:S08]  /*4350*/  S2UR UR5, SR_CgaCtaId ;  /* 0x00000000000579c3 */ /* 0x000e700000008800 */
[----:B------:R-:W4:Y:S01]  /*4360*/  LDC R13, c[0x0][0x3ac] ;  /* 0x0000eb00ff0d7b82 */ /* 0x000f220000000800 */
[----:B0-----:R-:W-:-:S07]  /*4370*/  IABS R11, R17 ;  /* 0x00000011000b7213 */ /* 0x001fce0000000000 */
[----:B------:R-:W0:Y:S01]  /*4380*/  LDC.64 R8, c[0x0][0x398] ;  /* 0x0000e600ff087b82 */ /* 0x000e220000000a00 */
[----:B------:R-:W5:Y:S01]  /*4390*/  I2F.RP R12, R11 ;  /* 0x0000000b000c7306 */ /* 0x000f620000209400 */
[----:B-1----:R-:W-:-:S07]  /*43a0*/  ULEA UR4, UR5, UR4, 0x18 ;  /* 0x0000000405047291 */ /* 0x002fce000f8ec0ff */
[----:B-----5:R-:W1:Y:S02]  /*43b0*/  MUFU.RCP R12, R12 ;  /* 0x0000000c000c7308 */ /* 0x020e640000001000 */
[----:B-1----:R-:W-:Y:S01]  /*43c0*/  IADD3 R14, PT, PT, R12, 0xffffffe, RZ ;  /* 0x0ffffffe0c0e7810 */ /* 0x002fe20007ffe0ff */
[----:B------:R-:W-:-:S05]  /*43d0*/  IMAD R12, R17, 0x60, R0 ;  /* 0x00000060110c7824 */ /* 0x000fca00078e0200 */
[----:B------:R1:W5:Y:S01]  /*43e0*/  F2I.FTZ.U32.TRUNC.NTZ R15, R14 ;  /* 0x0000000e000f7305 */ /* 0x000362000021f000 */
[----:B------:R-:W-:-:S04]  /*43f0*/  LEA R12, R12, UR4, 0x2 ;  /* 0x000000040c0c7c11 */ /* 0x000fc8000f8e10ff */
[----:B------:R-:W-:Y:S01]  /*4400*/  IADD3 R12, PT, PT, R12, 0x1000, RZ ;  /* 0x000010000c0c7810 */ /* 0x000fe20007ffe0ff */
[----:B-1----:R-:W-:Y:S02]  /*4410*/  HFMA2 R14, -RZ, RZ, 0, 0 ;  /* 0x00000000ff0e7431 */ /* 0x002fe400000001ff */
[----:B-----5:R-:W-:-:S04]  /*4420*/  IMAD.MOV R16, RZ, RZ, -R15 ;  /* 0x000000ffff107224 */ /* 0x020fc800078e0a0f */
[----:B------:R-:W-:Y:S01]  /*4430*/  IMAD R17, R16, R11, RZ ;  /* 0x0000000b10117224 */ /* 0x000fe200078e02ff */
[----:B------:R-:W-:Y:S01]  /*4440*/  LOP3.LUT R16, R2, 0x3, RZ, 0xc0, !PT ;  /* 0x0000000302107812 */ /* 0x000fe200078ec0ff */
[----:B------:R-:W-:Y:S02]  /*4450*/  IMAD.MOV.U32 R2, RZ, RZ, R0 ;  /* 0x000000ffff027224 */ /* 0x000fe400078e0000 */
[----:B------:R-:W-:-:S04]  /*4460*/  IMAD.HI.U32 R21, R15, R17, R14 ;  /* 0x000000110f157227 */ /* 0x000fc800078e000e */
[----:B0---4-:R-:W-:-:S07]  /*4470*/  IMAD.MOV R18, RZ, RZ, -R16 ;  /* 0x000000ffff127224 */ /* 0x011fce00078e0a10 */
.L_x_85:
[----:B------:R-:W-:Y:S01]  /*4480*/  IABS R16, R2 ;  /* 0x0000000200107213 */ /* 0x000fe20000000000 */
[----:B------:R-:W-:Y:S01]  /*4490*/  VIADD R18, R18, 0x1 ;  /* 0x0000000112127836 */ /* 0x000fe20000000000 */
[-C--:B------:R-:W-:Y:S01]  /*44a0*/  IABS R23, R13.reuse ;  /* 0x0000000d00177213 */ /* 0x080fe20000000000 */
[----:B------:R-:W-:Y:S01]  /*44b0*/  BSSY.RECONVERGENT B2, `(.L_x_83) ;  /* 0x0000026000027945 */ /* 0x000fe20003800200 */
[----:B------:R-:W-:Y:S01]  /*44c0*/  ISETP.NE.AND P3, PT, R13, RZ, PT ;  /* 0x000000ff0d00720c */ /* 0x000fe20003f65270 */
[----:B------:R-:W-:Y:S01]  /*44d0*/  IMAD.HI.U32 R14, R21, R16, RZ ;  /* 0x00000010150e7227 */ /* 0x000fe200078e00ff */
[----:B------:R-:W-:-:S03]  /*44e0*/  LOP3.LUT R20, RZ, R13, RZ, 0x33, !PT ;  /* 0x0000000dff147212 */ /* 0x000fc600078e33ff */
        /* <DEDUP_REMOVED lines=9> */
[----:B------:R-:W-:Y:S01]  /*4580*/  @!P2 IMAD.MOV R14, RZ, RZ, -R14 ;  /* 0x000000ffff0ea224 */ /* 0x000fe200078e0a0e */
[----:B------:R-:W-:-:S04]  /*4590*/  ISETP.NE.AND P2, PT, R18, RZ, PT ;  /* 0x000000ff1200720c */ /* 0x000fc80003f45270 */
[----:B------:R-:W-:-:S04]  /*45a0*/  SEL R14, R20, R14, !P3 ;  /* 0x0000000e140e7207 */ /* 0x000fc80005800000 */
[----:B------:R-:W-:-:S04]  /*45b0*/  LEA R17, R3, R14, 0x5 ;  /* 0x0000000e03117211 */ /* 0x000fc800078e28ff */
[----:B---3--:R-:W-:-:S13]  /*45c0*/  ISETP.GE.AND P0, PT, R17, UR6, PT ;  /* 0x0000000611007c0c */ /* 0x008fda000bf06270 */
[----:B------:R-:W-:Y:S05]  /*45d0*/  @P0 BRA `(.L_x_84) ;  /* 0x00000000004c0947 */ /* 0x000fea0003800000 */
[----:B------:R-:W0:Y:S01]  /*45e0*/  I2F.RP R21, R23 ;  /* 0x0000001700157306 */ /* 0x000e220000209400 */
[----:B--2---:R-:W1:Y:S01]  /*45f0*/  LDS R19, [R12] ;  /* 0x000000000c137984 */ /* 0x004e620000000800 */
[----:B------:R-:W-:Y:S01]  /*4600*/  IMAD.MOV.U32 R11, RZ, RZ, R23 ;  /* 0x000000ffff0b7224 */ /* 0x000fe200078e0017 */
[----:B------:R-:W-:Y:S02]  /*4610*/  ISETP.GE.AND P1, PT, R2, RZ, PT ;  /* 0x000000ff0200720c */ /* 0x000fe40003f26270 */
[----:B------:R-:W-:Y:S02]  /*4620*/  IADD3 R15, PT, PT, R16, -R23, RZ ;  /* 0x80000017100f7210 */ /* 0x000fe40007ffe0ff */
[----:B------:R-:W-:-:S04]  /*4630*/  ISETP.GT.U32.AND P0, PT, R11, R16, PT ;  /* 0x000000100b00720c */ /* 0x000fc80003f04070 */
[----:B------:R-:W-:Y:S01]  /*4640*/  SEL R15, R15, R16, !P0 ;  /* 0x000000100f0f7207 */ /* 0x000fe20004000000 */
[----:B0-----:R-:W0:Y:S04]  /*4650*/  MUFU.RCP R21, R21 ;  /* 0x0000001500157308 */ /* 0x001e280000001000 */
[----:B------:R-:W-:-:S05]  /*4660*/  @!P1 IMAD.MOV R15, RZ, RZ, -R15 ;  /* 0x000000ffff0f9224 */ /* 0x000fca00078e0a0f */
[----:B------:R-:W-:-:S05]  /*4670*/  SEL R14, R20, R15, !P3 ;  /* 0x0000000f140e7207 */ /* 0x000fca0005800000 */
[----:B------:R-:W-:-:S04]  /*4680*/  IMAD R17, R17, R13, R14 ;  /* 0x0000000d11117224 */ /* 0x000fc800078e020e */
[----:B------:R-:W-:-:S04]  /*4690*/  IMAD.WIDE R16, R17, 0x4, R8 ;  /* 0x0000000411107825 */ /* 0x000fc800078e0208 */
[----:B0-----:R-:W-:-:S04]  /*46a0*/  VIADD R22, R21, 0xffffffe ;  /* 0x0ffffffe15167836 */ /* 0x001fc80000000000 */
[----:B------:R-:W0:Y:S01]  /*46b0*/  F2I.FTZ.U32.TRUNC.NTZ R15, R22 ;  /* 0x00000016000f7305 */ /* 0x000e22000021f000 */
[----:B-1----:R1:W-:Y:S01]  /*46c0*/  STG.E desc[UR8][R16.64], R19 ;  /* 0x0000001310007986 */ /* 0x0023e2000c101908 */
[----:B0-----:R-:W-:-:S05]  /*46d0*/  IADD3 R14, PT, PT, RZ, -R15, RZ ;  /* 0x8000000fff0e7210 */ /* 0x001fca0007ffe0ff */
[----:B------:R-:W-:Y:S02]  /*46e0*/  IMAD R21, R14, R23, RZ ;  /* 0x000000170e157224 */ /* 0x000fe400078e02ff */
[----:B------:R-:W-:-:S04]  /*46f0*/  IMAD.MOV.U32 R14, RZ, RZ, RZ ;  /* 0x000000ffff0e7224 */ /* 0x000fc800078e00ff */
[----:B-1----:R-:W-:-:S07]  /*4700*/  IMAD.HI.U32 R21, R15, R21, R14 ;  /* 0x000000150f157227 */ /* 0x002fce00078e000e */
.L_x_84:
[----:B------:R-:W-:Y:S05]  /*4710*/  BSYNC.RECONVERGENT B2 ;  /* 0x0000000000027941 */ /* 0x000fea0003800200 */
.L_x_83:
[C---:B------:R-:W-:Y:S01]  /*4720*/  IMAD.IADD R2, R5.reuse, 0x1, R2 ;  /* 0x0000000105027824 */ /* 0x040fe200078e0202 */
[----:B------:R-:W-:Y:S01]  /*4730*/  LEA R12, R5, R12, 0x2 ;  /* 0x0000000c050c7211 */ /* 0x000fe200078e10ff */
[----:B------:R-:W-:Y:S06]  /*4740*/  @P2 BRA `(.L_x_85) ;  /* 0xfffffffc004c2947 */ /* 0x000fec000383ffff */
.L_x_82:
[----:B---3--:R-:W-:Y:S05]  /*4750*/  BSYNC.RECONVERGENT B1 ;  /* 0x0000000000017941 */ /* 0x008fea0003800200 */
.L_x_81:
[----:B------:R-:W-:-:S13]  /*4760*/  ISETP.GE.U32.AND P0, PT, R10, 0x3, PT ;  /* 0x000000030a00780c */ /* 0x000fda0003f06070 */
[----:B------:R-:W-:Y:S05]  /*4770*/  @!P0 BRA `(.L_x_80) ;  /* 0x0000000800508947 */ /* 0x000fea0003800000 */
[----:B------:R-:W0:Y:S08]  /*4780*/  LDC R8, c[0x0][0x3ac] ;  /* 0x0000eb00ff087b82 */ /* 0x000e300000000800 */
[----:B------:R-:W1:Y:S08]  /*4790*/  LDC R11, c[0x0][0x3ac] ;  /* 0x0000eb00ff0b7b82 */ /* 0x000e700000000800 */
[----:B------:R-:W3:Y:S01]  /*47a0*/  LDC R12, c[0x0][0x3a8] ;  /* 0x0000ea00ff0c7b82 */ /* 0x000ee20000000800 */
[----:B0-----:R-:W-:-:S07]  /*47b0*/  IABS R10, R8 ;  /* 0x00000008000a7213 */ /* 0x001fce0000000000 */
[----:B------:R-:W0:Y:S01]  /*47c0*/  LDC.64 R8, c[0x0][0x398] ;  /* 0x0000e600ff087b82 */ /* 0x000e220000000a00 */
[----:B------:R-:W4:Y:S08]  /*47d0*/  I2F.RP R16, R10 ;  /* 0x0000000a00107306 */ /* 0x000f300000209400 */
[----:B----4-:R-:W4:Y:S02]  /*47e0*/  MUFU.RCP R16, R16 ;  /* 0x0000001000107308 */ /* 0x010f240000001000 */
[----:B----4-:R-:W-:-:S06]  /*47f0*/  VIADD R14, R16, 0xffffffe ;  /* 0x0ffffffe100e7836 */ /* 0x010fcc0000000000 */
[----:B------:R4:W5:Y:S02]  /*4800*/  F2I.FTZ.U32.TRUNC.NTZ R15, R14 ;  /* 0x0000000e000f7305 */ /* 0x000964000021f000 */
[----:B----4-:R-:W-:Y:S01]  /*4810*/  MOV R14, RZ ;  /* 0x000000ff000e7202 */ /* 0x010fe20000000f00 */
[----:B-----5:R-:W-:-:S04]  /*4820*/  IMAD.MOV R13, RZ, RZ, -R15 ;  /* 0x000000ffff0d7224 */ /* 0x020fc800078e0a0f */
[----:B------:R-:W-:-:S04]  /*4830*/  IMAD R13, R13, R10, RZ ;  /* 0x0000000a0d0d7224 */ /* 0x000fc800078e02ff */
[----:B01-3--:R-:W-:-:S07]  /*4840*/  IMAD.HI.U32 R13, R15, R13, R14 ;  /* 0x0000000d0f0d7227 */ /* 0x00bfce00078e000e */
.L_x_94:
[----:B---3--:R-:W-:Y:S01]  /*4850*/  IABS R14, R11 ;  /* 0x0000000b000e7213 */ /* 0x008fe20000000000 */
[----:B------:R-:W-:Y:S01]  /*4860*/  IMAD.IADD R20, R5, 0x1, R2 ;  /* 0x0000000105147824 */ /* 0x000fe200078e0202 */
[----:B012---:R-:W-:Y:S01]  /*4870*/  IABS R25, R2 ;  /* 0x0000000200197213 */ /* 0x007fe20000000000 */
[----:B------:R-:W-:Y:S01]  /*4880*/  BSSY.RECONVERGENT B1, `(.L_x_86) ;  /* 0x0000056000017945 */ /* 0x000fe20003800200 */
[----:B------:R-:W0:Y:S01]  /*4890*/  I2F.RP R15, R14 ;  /* 0x0000000e000f7306 */ /* 0x000e220000209400 */
[----:B------:R-:W-:Y:S01]  /*48a0*/  IMAD.IADD R18, R20, 0x1, R5 ;  /* 0x0000000114127824 */ /* 0x000fe200078e0205 */
[----:B------:R-:W-:Y:S01]  /*48b0*/  IABS R23, R20 ;  /* 0x0000001400177213 */ /* 0x000fe20000000000 */
[----:B------:R-:W-:-:S05]  /*48c0*/  IMAD.HI.U32 R21, R13, R25, RZ ;  /* 0x000000190d157227 */ /* 0x000fca00078e00ff */
[----:B------:R-:W-:-:S05]  /*48d0*/  IADD3 R13, PT, PT, -R21, RZ, RZ ;  /* 0x000000ff150d7210 */ /* 0x000fca0007ffe1ff */
[----:B------:R-:W-:Y:S01]  /*48e0*/  IMAD R25, R14, R13, R25 ;  /* 0x0000000d0e197224 */ /* 0x000fe200078e0219 */
[----:B0-----:R-:W0:Y:S04]  /*48f0*/  MUFU.RCP R15, R15 ;  /* 0x0000000f000f7308 */ /* 0x001e280000001000 */
[----:B------:R-:W-:-:S13]  /*4900*/  ISETP.GT.U32.AND P4, PT, R10, R25, PT ;  /* 0x000000190a00720c */ /* 0x000fda0003f84070 */
[----:B------:R-:W-:Y:S01]  /*4910*/  @!P4 IMAD.IADD R25, R25, 0x1, -R14 ;  /* 0x000000011919c824 */ /* 0x000fe200078e0a0e */
[----:B------:R-:W-:Y:S01]  /*4920*/  @!P4 IADD3 R21, PT, PT, R21, 0x1, RZ ;  /* 0x000000011515c810 */ /* 0x000fe20007ffe0ff */
[----:B0-----:R-:W-:-:S03]  /*4930*/  VIADD R16, R15, 0xffffffe ;  /* 0x0ffffffe0f107836 */ /* 0x001fc60000000000 */
[----:B------:R-:W-:Y:S01]  /*4940*/  ISETP.GE.U32.AND P0, PT, R25, R10, PT ;  /* 0x0000000a1900720c */ /* 0x000fe20003f06070 */
[----:B------:R0:W1:Y:S01]  /*4950*/  F2I.FTZ.U32.TRUNC.NTZ R17, R16 ;  /* 0x0000001000117305 */ /* 0x000062000021f000 */
[----:B------:R-:W-:Y:S02]  /*4960*/  IMAD.MOV.U32 R10, RZ, RZ, R14 ;  /* 0x000000ffff0a7224 */ /* 0x000fe400078e000e */
[----:B0-----:R-:W-:-:S09]  /*4970*/  HFMA2 R16, -RZ, RZ, 0, 0 ;  /* 0x00000000ff107431 */ /* 0x001fd200000001ff */
[----:B------:R-:W-:Y:S02]  /*4980*/  @P0 VIADD R21, R21, 0x1 ;  /* 0x0000000115150836 */ /* 0x000fe40000000000 */
[----:B-1----:R-:W-:-:S04]  /*4990*/  IMAD.MOV R19, RZ, RZ, -R17 ;  /* 0x000000ffff137224 */ /* 0x002fc800078e0a11 */
[----:B------:R-:W-:Y:S01]  /*49a0*/  IMAD R13, R19, R14, RZ ;  /* 0x0000000e130d7224 */ /* 0x000fe200078e02ff */
[----:B------:R-:W-:-:S03]  /*49b0*/  IABS R19, R18 ;  /* 0x0000001200137213 */ /* 0x000fc60000000000 */
[----:B------:R-:W-:-:S04]  /*49c0*/  IMAD.HI.U32 R13, R17, R13, R16 ;  /* 0x0000000d110d7227 */ /* 0x000fc800078e0010 */
[----:B------:R-:W-:Y:S02]  /*49d0*/  IMAD.IADD R16, R18, 0x1, R5 ;  /* 0x0000000112107824 */ /* 0x000fe400078e0205 */
[----:B------:R-:W-:-:S03]  /*49e0*/  IMAD.HI.U32 R22, R13, R23, RZ ;  /* 0x000000170d167227 */ /* 0x000fc600078e00ff */
[----:B------:R-:W-:Y:S01]  /*49f0*/  IABS R24, R16 ;  /* 0x0000001000187213 */ /* 0x000fe20000000000 */
[----:B------:R-:W-:Y:S01]  /*4a00*/  IMAD.HI.U32 R26, R13, R19, RZ ;  /* 0x000000130d1a7227 */ /* 0x000fe200078e00ff */
[----:B------:R-:W-:-:S03]  /*4a10*/  IADD3 R15, PT, PT, -R22, RZ, RZ ;  /* 0x000000ff160f7210 */ /* 0x000fc60007ffe1ff */
[----:B------:R-:W-:-:S04]  /*4a20*/  IMAD.HI.U32 R27, R13, R24, RZ ;  /* 0x000000180d1b7227 */ /* 0x000fc800078e00ff */
[----:B------:R-:W-:Y:S01]  /*4a30*/  IMAD R23, R14, R15, R23 ;  /* 0x0000000f0e177224 */ /* 0x000fe200078e0217 */
[----:B------:R-:W-:Y:S01]  /*4a40*/  IADD3 R15, PT, PT, -R27, RZ, RZ ;  /* 0x000000ff1b0f7210 */ /* 0x000fe20007ffe1ff */
[----:B------:R-:W-:-:S03]  /*4a50*/  IMAD.MOV R17, RZ, RZ, -R26 ;  /* 0x000000ffff117224 */ /* 0x000fc600078e0a1a */
[----:B------:R-:W-:Y:S01]  /*4a60*/  ISETP.GT.U32.AND P2, PT, R10, R23, PT ;  /* 0x000000170a00720c */ /* 0x000fe20003f44070 */
[----:B------:R-:W-:Y:S01]  /*4a70*/  IMAD R15, R14, R15, R24 ;  /* 0x0000000f0e0f7224 */ /* 0x000fe200078e0218 */
[----:B------:R-:W-:Y:S01]  /*4a80*/  LOP3.LUT R24, R16, R11, RZ, 0x3c, !PT ;  /* 0x0000000b10187212 */ /* 0x000fe200078e3cff */
[----:B------:R-:W-:Y:S01]  /*4a90*/  IMAD R19, R14, R17, R19 ;  /* 0x000000110e137224 */ /* 0x000fe200078e0213 */
[----:B------:R-:W-:Y:S02]  /*4aa0*/  LOP3.LUT R17, R2, R11, RZ, 0x3c, !PT ;  /* 0x0000000b02117212 */ /* 0x000fe400078e3cff */
[C---:B------:R-:W-:Y:S02]  /*4ab0*/  ISETP.GT.U32.AND P1, PT, R10.reuse, R15, PT ;  /* 0x0000000f0a00720c */ /* 0x040fe40003f24070 */
[----:B------:R-:W-:Y:S02]  /*4ac0*/  ISETP.GT.U32.AND P5, PT, R10, R19, PT ;  /* 0x000000130a00720c */ /* 0x000fe40003fa4070 */
[----:B------:R-:W-:-:S02]  /*4ad0*/  ISETP.GE.AND P3, PT, R17, RZ, PT ;  /* 0x000000ff1100720c */ /* 0x000fc40003f66270 */
[-C--:B------:R-:W-:Y:S01]  /*4ae0*/  LOP3.LUT R17, R20, R11.reuse, RZ, 0x3c, !PT ;  /* 0x0000000b14117212 */ /* 0x080fe200078e3cff */
[--C-:B------:R-:W-:Y:S01]  /*4af0*/  @!P2 IMAD.IADD R23, R23, 0x1, -R14.reuse ;  /* 0x000000011717a824 */ /* 0x100fe200078e0a0e */
[----:B------:R-:W-:Y:S02]  /*4b00*/  @!P2 IADD3 R22, PT, PT, R22, 0x1, RZ ;  /* 0x000000011616a810 */ /* 0x000fe40007ffe0ff */
[----:B------:R-:W-:Y:S02]  /*4b10*/  ISETP.GE.AND P2, PT, R17, RZ, PT ;  /* 0x000000ff1100720c */ /* 0x000fe40003f46270 */
[-C--:B------:R-:W-:Y:S01]  /*4b20*/  ISETP.GE.U32.AND P6, PT, R23, R10.reuse, PT ;  /* 0x0000000a1700720c */ /* 0x080fe20003fc6070 */
[--C-:B------:R-:W-:Y:S01]  /*4b30*/  @!P1 IMAD.IADD R15, R15, 0x1, -R14.reuse ;  /* 0x000000010f0f9824 */ /* 0x100fe200078e0a0e */
[----:B------:R-:W-:Y:S01]  /*4b40*/  @!P1 IADD3 R27, PT, PT, R27, 0x1, RZ ;  /* 0x000000011b1b9810 */ /* 0x000fe20007ffe0ff */
[----:B------:R-:W-:Y:S01]  /*4b50*/  @!P5 IMAD.IADD R19, R19, 0x1, -R14 ;  /* 0x000000011313d824 */ /* 0x000fe200078e0a0e */
[----:B------:R-:W-:Y:S01]  /*4b60*/  LOP3.LUT R17, R18, R11, RZ, 0x3c, !PT ;  /* 0x0000000b12117212 */ /* 0x000fe200078e3cff */
[----:B------:R-:W-:Y:S01]  /*4b70*/  @!P5 VIADD R26, R26, 0x1 ;  /* 0x000000011a1ad836 */ /* 0x000fe20000000000 */
[-C--:B------:R-:W-:Y:S01]  /*4b80*/  ISETP.GE.U32.AND P0, PT, R15, R10.reuse, PT ;  /* 0x0000000a0f00720c */ /* 0x080fe20003f06070 */
[----:B------:R-:W-:Y:S01]  /*4b90*/  @!P3 IMAD.MOV R21, RZ, RZ, -R21 ;  /* 0x000000ffff15b224 */ /* 0x000fe200078e0a15 */
[----:B------:R-:W-:-:S02]  /*4ba0*/  ISETP.GE.U32.AND P4, PT, R19, R10, PT ;  /* 0x0000000a1300720c */ /* 0x000fc40003f86070 */
[----:B------:R-:W-:Y:S02]  /*4bb0*/  ISETP.GE.AND P5, PT, R17, RZ, PT ;  /* 0x000000ff1100720c */ /* 0x000fe40003fa6270 */
[----:B------:R-:W-:Y:S01]  /*4bc0*/  ISETP.NE.AND P1, PT, R11, RZ, PT ;  /* 0x000000ff0b00720c */ /* 0x000fe20003f25270 */
[----:B------:R-:W-:Y:S01]  /*4bd0*/  @P6 VIADD R22, R22, 0x1 ;  /* 0x0000000116166836 */ /* 0x000fe20000000000 */
[----:B------:R-:W-:Y:S02]  /*4be0*/  ISETP.GE.AND P6, PT, R24, RZ, PT ;  /* 0x000000ff1800720c */ /* 0x000fe40003fc6270 */
[----:B------:R-:W-:Y:S02]  /*4bf0*/  LOP3.LUT R17, RZ, R11, RZ, 0x33, !PT ;  /* 0x0000000bff117212 */ /* 0x000fe400078e33ff */
[----:B------:R-:W-:Y:S01]  /*4c00*/  MOV R24, R22 ;  /* 0x0000001600187202 */ /* 0x000fe20000000f00 */
[----:B------:R-:W-:Y:S01]  /*4c10*/  @P0 VIADD R27, R27, 0x1 ;  /* 0x000000011b1b0836 */ /* 0x000fe20000000000 */
[----:B------:R-:W-:Y:S01]  /*4c20*/  SEL R22, R17, R21, !P1 ;  /* 0x0000001511167207 */ /* 0x000fe20004800000 */
[----:B------:R-:W-:-:S02]  /*4c30*/  @P4 VIADD R26, R26, 0x1 ;  /* 0x000000011a1a4836 */ /* 0x000fc40000000000 */
[----:B------:R-:W-:-:S03]  /*4c40*/  @!P2 IMAD.MOV R24, RZ, RZ, -R24 ;  /* 0x000000ffff18a224 */ /* 0x000fc600078e0a18 */
[----:B------:R-:W-:Y:S01]  /*4c50*/  @!P5 IADD3 R26, PT, PT, -R26, RZ, RZ ;  /* 0x000000ff1a1ad210 */ /* 0x000fe20007ffe1ff */
[----:B------:R-:W-:Y:S01]  /*4c60*/  @!P6 IMAD.MOV R27, RZ, RZ, -R27 ;  /* 0x000000ffff1be224 */ /* 0x000fe200078e0a1b */
[C---:B------:R-:W-:Y:S02]  /*4c70*/  SEL R24, R17.reuse, R24, !P1 ;  /* 0x0000001811187207 */ /* 0x040fe40004800000 */
[C---:B------:R-:W-:Y:S02]  /*4c80*/  SEL R26, R17.reuse, R26, !P1 ;  /* 0x0000001a111a7207 */ /* 0x040fe40004800000 */
[----:B------:R-:W-:Y:S01]  /*4c90*/  SEL R28, R17, R27, !P1 ;  /* 0x0000001b111c7207 */ /* 0x000fe20004800000 */
[C---:B------:R-:W-:Y:S01]  /*4ca0*/  IMAD R27, R3.reuse, 0x20, R22 ;  /* 0x00000020031b7824 */ /* 0x040fe200078e0216 */
[C---:B------:R-:W-:Y:S01]  /*4cb0*/  LEA R31, R3.reuse, R24, 0x5 ;  /* 0x00000018031f7211 */ /* 0x040fe200078e28ff */
[C---:B------:R-:W-:Y:S02]  /*4cc0*/  IMAD R22, R3.reuse, 0x20, R26 ;  /* 0x0000002003167824 */ /* 0x040fe400078e021a */
[----:B------:R-:W-:Y:S01]  /*4cd0*/  IMAD R21, R3, 0x20, R28 ;  /* 0x0000002003157824 */ /* 0x000fe200078e021c */
[----:B------:R-:W-:-:S02]  /*4ce0*/  ISETP.GE.AND P3, PT, R27, R12, PT ;  /* 0x0000000c1b00720c */ /* 0x000fc40003f66270 */
[-C--:B------:R-:W-:Y:S02]  /*4cf0*/  ISETP.GE.AND P5, PT, R31, R12.reuse, PT ;  /* 0x0000000c1f00720c */ /* 0x080fe40003fa6270 */
[-C--:B------:R-:W-:Y:S02]  /*4d00*/  ISETP.GE.AND P0, PT, R22, R12.reuse, PT ;  /* 0x0000000c1600720c */ /* 0x080fe40003f06270 */
[----:B------:R-:W-:-:S07]  /*4d10*/  ISETP.GE.AND P2, PT, R21, R12, PT ;  /* 0x0000000c1500720c */ /* 0x000fce0003f46270 */
[----:B------:R-:W-:Y:S06]  /*4d20*/  @P3 BRA `(.L_x_87) ;  /* 0x00000000002c3947 */ /* 0x000fec0003800000 */
[C---:B------:R-:W-:Y:S02]  /*4d30*/  LEA R26, R2.reuse, R4, 0x2 ;  /* 0x00000004021a7211 */ /* 0x040fe400078e10ff */
[----:B------:R-:W-:Y:S01]  /*4d40*/  ISETP.GE.AND P4, PT, R2, RZ, PT ;  /* 0x000000ff0200720c */ /* 0x000fe20003f86270 */
[----:B------:R-:W-:Y:S01]  /*4d50*/  IMAD.IADD R2, R25, 0x1, -R14 ;  /* 0x0000000119027824 */ /* 0x000fe200078e0a0e */
[-C--:B------:R-:W-:Y:S01]  /*4d60*/  ISETP.GT.U32.AND P3, PT, R14, R25.reuse, PT ;  /* 0x000000190e00720c */ /* 0x080fe20003f64070 */
[----:B------:R-:W0:Y:S03]  /*4d70*/  LDS R29, [R26+0x1000] ;  /* 0x001000001a1d7984 */ /* 0x000e260000000800 */
[----:B------:R-:W-:-:S07]  /*4d80*/  SEL R2, R2, R25, !P3 ;  /* 0x0000001902027207 */ /* 0x000fce0005800000 */
[----:B------:R-:W-:-:S05]  /*4d90*/  @!P4 IMAD.MOV R2, RZ, RZ, -R2 ;  /* 0x000000ffff02c224 */ /* 0x000fca00078e0a02 */
[----:B------:R-:W-:-:S05]  /*4da0*/  SEL R2, R17, R2, !P1 ;  /* 0x0000000211027207 */ /* 0x000fca0004800000 */
[----:B------:R-:W-:-:S04]  /*4db0*/  IMAD R25, R27, R11, R2 ;  /* 0x0000000b1b197224 */ /* 0x000fc800078e0202 */
[----:B------:R-:W-:-:S05]  /*4dc0*/  IMAD.WIDE R24, R25, 0x4, R8 ;  /* 0x0000000419187825 */ /* 0x000fca00078e0208 */
[----:B0-----:R0:W-:Y:S02]  /*4dd0*/  STG.E desc[UR8][R24.64], R29 ;  /* 0x0000001d18007986 */ /* 0x0011e4000c101908 */
.L_x_87:
[----:B------:R-:W-:Y:S05]  /*4de0*/  BSYNC.RECONVERGENT B1 ;  /* 0x0000000000017941 */ /* 0x000fea0003800200 */
.L_x_86:
[----:B------:R-:W-:Y:S04]  /*4df0*/  BSSY.RECONVERGENT B1, `(.L_x_88) ;  /* 0x000000d000017945 */ /* 0x000fe80003800200 */
[----:B------:R-:W-:Y:S05]  /*4e00*/  @P5 BRA `(.L_x_89) ;  /* 0x00000000002c5947 */ /* 0x000fea0003800000 */
[C---:B------:R-:W-:Y:S02]  /*4e10*/  LEA R2, R20.reuse, R4, 0x2 ;  /* 0x0000000414027211 */ /* 0x040fe400078e10ff */
[----:B------:R-:W-:Y:S01]  /*4e20*/  ISETP.GE.AND P4, PT, R20, RZ, PT ;  /* 0x000000ff1400720c */ /* 0x000fe20003f86270 */
[----:B------:R-:W-:Y:S01]  /*4e30*/  IMAD.IADD R20, R23, 0x1, -R14 ;  /* 0x0000000117147824 */ /* 0x000fe200078e0a0e */
[-C--:B------:R-:W-:Y:S01]  /*4e40*/  ISETP.GT.U32.AND P3, PT, R10, R23.reuse, PT ;  /* 0x000000170a00720c */ /* 0x080fe20003f64070 */
[----:B------:R-:W1:Y:S03]  /*4e50*/  LDS R27, [R2+0x1000] ;  /* 0x00100000021b7984 */ /* 0x000e660000000800 */
[----:B------:R-:W-:-:S07]  /*4e60*/  SEL R20, R20, R23, !P3 ;  /* 0x0000001714147207 */ /* 0x000fce0005800000 */
[----:B------:R-:W-:-:S05]  /*4e70*/  @!P4 IMAD.MOV R20, RZ, RZ, -R20 ;  /* 0x000000ffff14c224 */ /* 0x000fca00078e0a14 */
[----:B------:R-:W-:-:S05]  /*4e80*/  SEL R20, R17, R20, !P1 ;  /* 0x0000001411147207 */ /* 0x000fca0004800000 */
[----:B0-----:R-:W-:-:S04]  /*4e90*/  IMAD R25, R31, R11, R20 ;  /* 0x0000000b1f197224 */ /* 0x001fc800078e0214 */
[----:B------:R-:W-:-:S05]  /*4ea0*/  IMAD.WIDE R24, R25, 0x4, R8 ;  /* 0x0000000419187825 */ /* 0x000fca00078e0208 */
[----:B-1----:R1:W-:Y:S02]  /*4eb0*/  STG.E desc[UR8][R24.64], R27 ;  /* 0x0000001b18007986 */ /* 0x0023e4000c101908 */
.L_x_89:
[----:B------:R-:W-:Y:S05]  /*4ec0*/  BSYNC.RECONVERGENT B1 ;  /* 0x0000000000017941 */ /* 0x000fea0003800200 */
.L_x_88:
[----:B------:R-:W-:Y:S04]  /*4ed0*/  BSSY.RECONVERGENT B1, `(.L_x_90) ;  /* 0x000000d000017945 */ /* 0x000fe80003800200 */
[----:B------:R-:W-:Y:S05]  /*4ee0*/  @P0 BRA `(.L_x_91) ;  /* 0x00000000002c0947 */ /* 0x000fea0003800000 */
[C---:B------:R-:W-:Y:S02]  /*4ef0*/  LEA R2, R18.reuse, R4, 0x2 ;  /* 0x0000000412027211 */ /* 0x040fe400078e10ff */
[----:B------:R-:W-:Y:S01]  /*4f00*/  ISETP.GE.AND P3, PT, R18, RZ, PT ;  /* 0x000000ff1200720c */ /* 0x000fe20003f66270 */
[----:B------:R-:W-:Y:S01]  /*4f10*/  IMAD.IADD R18, R19, 0x1, -R14 ;  /* 0x0000000113127824 */ /* 0x000fe200078e0a0e */
[-C--:B------:R-:W-:Y:S01]  /*4f20*/  ISETP.GT.U32.AND P0, PT, R10, R19.reuse, PT ;  /* 0x000000130a00720c */ /* 0x080fe20003f04070 */
[----:B------:R-:W2:Y:S03]  /*4f30*/  LDS R23, [R2+0x1000] ;  /* 0x0010000002177984 */ /* 0x000ea60000000800 */
[----:B------:R-:W-:-:S07]  /*4f40*/  SEL R18, R18, R19, !P0 ;  /* 0x0000001312127207 */ /* 0x000fce0004000000 */
[----:B------:R-:W-:-:S05]  /*4f50*/  @!P3 IMAD.MOV R18, RZ, RZ, -R18 ;  /* 0x000000ffff12b224 */ /* 0x000fca00078e0a12 */
[----:B------:R-:W-:-:S05]  /*4f60*/  SEL R18, R17, R18, !P1 ;  /* 0x0000001211127207 */ /* 0x000fca0004800000 */
[----:B------:R-:W-:-:S04]  /*4f70*/  IMAD R19, R22, R11, R18 ;  /* 0x0000000b16137224 */ /* 0x000fc800078e0212 */
[----:B------:R-:W-:-:S05]  /*4f80*/  IMAD.WIDE R18, R19, 0x4, R8 ;  /* 0x0000000413127825 */ /* 0x000fca00078e0208 */
[----:B--2---:R2:W-:Y:S02]  /*4f90*/  STG.E desc[UR8][R18.64], R23 ;  /* 0x0000001712007986 */ /* 0x0045e4000c101908 */
.L_x_91:
[----:B------:R-:W-:Y:S05]  /*4fa0*/  BSYNC.RECONVERGENT B1 ;  /* 0x0000000000017941 */ /* 0x000fea0003800200 */
.L_x_90:
[----:B------:R-:W-:Y:S04]  /*4fb0*/  BSSY.RECONVERGENT B1, `(.L_x_92) ;  /* 0x000000d000017945 */ /* 0x000fe80003800200 */
[----:B------:R-:W-:Y:S05]  /*4fc0*/  @P2 BRA `(.L_x_93) ;  /* 0x00000000002c2947 */ /* 0x000fea0003800000 */
[C---:B------:R-:W-:Y:S01]  /*4fd0*/  LEA R2, R16.reuse, R4, 0x2 ;  /* 0x0000000410027211 */ /* 0x040fe200078e10ff */
[----:B------:R-:W-:Y:S01]  /*4fe0*/  IMAD.IADD R14, R15, 0x1, -R14 ;  /* 0x000000010f0e7824 */ /* 0x000fe200078e0a0e */
[----:B------:R-:W-:Y:S02]  /*4ff0*/  ISETP.GE.AND P2, PT, R16, RZ, PT ;  /* 0x000000ff1000720c */ /* 0x000fe40003f46270 */
[-C--:B------:R-:W-:Y:S01]  /*5000*/  ISETP.GT.U32.AND P0, PT, R10, R15.reuse, PT ;  /* 0x0000000f0a00720c */ /* 0x080fe20003f04070 */
[----:B--2---:R-:W2:Y:S03]  /*5010*/  LDS R19, [R2+0x1000] ;  /* 0x0010000002137984 */ /* 0x004ea60000000800 */
[----:B------:R-:W-:-:S07]  /*5020*/  SEL R14, R14, R15, !P0 ;  /* 0x0000000f0e0e7207 */ /* 0x000fce0004000000 */
[----:B------:R-:W-:-:S05]  /*5030*/  @!P2 IMAD.MOV R14, RZ, RZ, -R14 ;  /* 0x000000ffff0ea224 */ /* 0x000fca00078e0a0e */
[----:B------:R-:W-:-:S05]  /*5040*/  SEL R14, R17, R14, !P1 ;  /* 0x0000000e110e7207 */ /* 0x000fca0004800000 */
[----:B------:R-:W-:-:S04]  /*5050*/  IMAD R15, R21, R11, R14 ;  /* 0x0000000b150f7224 */ /* 0x000fc800078e020e */
[----:B------:R-:W-:-:S05]  /*5060*/  IMAD.WIDE R14, R15, 0x4, R8 ;  /* 0x000000040f0e7825 */ /* 0x000fca00078e0208 */
[----:B--2---:R3:W-:Y:S02]  /*5070*/  STG.E desc[UR8][R14.64], R19 ;  /* 0x000000130e007986 */ /* 0x0047e4000c101908 */
.L_x_93:
[----:B------:R-:W-:Y:S05]  /*5080*/  BSYNC.RECONVERGENT B1 ;  /* 0x0000000000017941 */ /* 0x000fea0003800200 */
.L_x_92:
[----:B------:R-:W-:-:S04]  /*5090*/  IADD3 R2, PT, PT, R16, R5, RZ ;  /* 0x0000000510027210 */ /* 0x000fc80007ffe0ff */
[----:B------:R-:W-:-:S13]  /*50a0*/  ISETP.GE.AND P0, PT, R2, R7, PT ;  /* 0x000000070200720c */ /* 0x000fda0003f06270 */
[----:B------:R-:W-:Y:S05]  /*50b0*/  @!P0 BRA `(.L_x_94) ;  /* 0xfffffff400e48947 */ /* 0x000fea000383ffff */
.L_x_80:
[----:B---3--:R-:W-:Y:S05]  /*50c0*/  BSYNC.RECONVERGENT B0 ;  /* 0x0000000000007941 */ /* 0x008fea0003800200 */
.L_x_79:
[----:B------:R-:W-:-:S13]  /*50d0*/  ISETP.GT.U32.AND P0, PT, R0, 0x1f, PT ;  /* 0x0000001f0000780c */ /* 0x000fda0003f04070 */
[----:B------:R-:W-:Y:S05]  /*50e0*/  @P0 EXIT ;  /* 0x000000000000094d */ /* 0x000fea0003800000 */
[----:B01--4-:R-:W0:Y:S01]  /*50f0*/  I2F.U32.RP R10, R5 ;  /* 0x00000005000a7306 */ /* 0x013e220000209000 */
[----:B------:R-:W-:Y:S01]  /*5100*/  IADD3 R2, PT, PT, R0, R5, RZ ;  /* 0x0000000500027210 */ /* 0x000fe20007ffe0ff */
[----:B------:R-:W-:Y:S01]  /*5110*/  BSSY.RECONVERGENT B0, `(.L_x_95) ;  /* 0x0000050000007945 */ /* 0x000fe20003800200 */
[----:B------:R-:W-:Y:S02]  /*5120*/  ISETP.NE.U32.AND P2, PT, R5, RZ, PT ;  /* 0x000000ff0500720c */ /* 0x000fe40003f45070 */
[C---:B------:R-:W-:Y:S02]  /*5130*/  ISETP.GE.U32.AND P0, PT, R2.reuse, 0x20, PT ;  /* 0x000000200200780c */ /* 0x040fe40003f06070 */
[----:B------:R-:W-:Y:S01]  /*5140*/  VIMNMX.U32 R7, PT, PT, R2, 0x20, !PT ;  /* 0x0000002002077848 */ /* 0x000fe20007fe0000 */
[----:B0-----:R-:W0:Y:S02]  /*5150*/  MUFU.RCP R10, R10 ;  /* 0x0000000a000a7308 */ /* 0x001e240000001000 */
        /* <DEDUP_REMOVED lines=19> */
[----:B------:R-:W-:-:S13]  /*5290*/  ISETP.NE.AND P0, PT, R2, 0x3, PT ;  /* 0x000000030200780c */ /* 0x000fda0003f05270 */
[----:B------:R-:W-:Y:S05]  /*52a0*/  @!P0 BRA `(.L_x_96) ;  /* 0x0000000000d88947 */ /* 0x000fea0003800000 */
[----:B------:R-:W0:Y:S01]  /*52b0*/  S2UR UR5, SR_CgaCtaId ;  /* 0x00000000000579c3 */ /* 0x000e220000008800 */
[----:B------:R-:W-:Y:S01]  /*52c0*/  UMOV UR4, 0x400 ;  /* 0x0000040000047882 */ /* 0x000fe20000000000 */
[----:B------:R-:W-:-:S05]  /*52d0*/  VIADD R2, R17, 0x1 ;  /* 0x0000000111027836 */ /* 0x000fca0000000000 */
[----:B------:R-:W-:Y:S01]  /*52e0*/  LOP3.LUT R2, R2, 0x3, RZ, 0xc0, !PT ;  /* 0x0000000302027812 */ /* 0x000fe200078ec0ff */
[----:B------:R-:W1:Y:S08]  /*52f0*/  LDC R7, c[0x0][0x3ac] ;  /* 0x0000eb00ff077b82 */ /* 0x000e700000000800 */
[----:B--2---:R-:W2:Y:S08]  /*5300*/  LDC R18, c[0x0][0x3a8] ;  /* 0x0000ea00ff127b82 */ /* 0x004eb00000000800 */
[----:B------:R-:W3:Y:S01]  /*5310*/  LDC.64 R8, c[0x0][0x3a0] ;  /* 0x0000e800ff087b82 */ /* 0x000ee20000000a00 */
[----:B0-----:R-:W-:Y:S01]  /*5320*/  ULEA UR4, UR5, UR4, 0x18 ;  /* 0x0000000405047291 */ /* 0x001fe2000f8ec0ff */
[--C-:B-1----:R-:W-:Y:S01]  /*5330*/  IMAD R4, R7, 0x80, R0.reuse ;  /* 0x0000008007047824 */ /* 0x102fe200078e0200 */
[----:B------:R-:W-:Y:S01]  /*5340*/  LEA R7, R3, R0, 0x5 ;  /* 0x0000000003077211 */ /* 0x000fe200078e28ff */
[----:B------:R-:W-:-:S02]  /*5350*/  IMAD R0, R2, R5, R0 ;  /* 0x0000000502007224 */ /* 0x000fc400078e0200 */
[----:B------:R-:W-:Y:S01]  /*5360*/  IMAD.MOV R2, RZ, RZ, -R2 ;  /* 0x000000ffff027224 */ /* 0x000fe200078e0a02 */
[----:B------:R-:W-:-:S05]  /*5370*/  LEA R4, R4, UR4, 0x2 ;  /* 0x0000000404047c11 */ /* 0x000fca000f8e10ff */
[----:B--2---:R-:W-:-:S07]  /*5380*/  VIADD R4, R4, 0x1080 ;  /* 0x0000108004047836 */ /* 0x004fce0000000000 */
.L_x_99:
[----:B------:R-:W-:Y:S01]  /*5390*/  ISETP.GE.AND P0, PT, R7, R18, PT ;  /* 0x000000120700720c */ /* 0x000fe20003f06270 */
[----:B------:R-:W-:Y:S01]  /*53a0*/  BSSY.RECONVERGENT B1, `(.L_x_97) ;  /* 0x0000023000017945 */ /* 0x000fe20003800200 */
[----:B------:R-:W-:-:S04]  /*53b0*/  IADD3 R2, PT, PT, R2, 0x1, RZ ;  /* 0x0000000102027810 */ /* 0x000fc80007ffe0ff */
[----:B------:R-:W-:-:S07]  /*53c0*/  ISETP.NE.AND P1, PT, R2, RZ, PT ;  /* 0x000000ff0200720c */ /* 0x000fce0003f25270 */
[----:B0-----:R-:W-:Y:S06]  /*53d0*/  @P0 BRA `(.L_x_98) ;  /* 0x00000000007c0947 */ /* 0x001fec0003800000 */
[----:B------:R-:W0:Y:S01]  /*53e0*/  LDS R10, [R4] ;  /* 0x00000000040a7984 */ /* 0x000e220000000800 */
[----:B------:R-:W-:Y:S01]  /*53f0*/  HFMA2 R12, -RZ, RZ, 1.5048828125, 33.21875 ;  /* 0x3e055027ff0c7431 */ /* 0x000fe200000001ff */
[----:B0-----:R-:W-:-:S13]  /*5400*/  FSETP.GEU.AND P0, PT, R10, 1.175494350822287508e-38, PT ;  /* 0x008000000a00780b */ /* 0x001fda0003f0e000 */
[----:B------:R-:W-:-:S04]  /*5410*/  @!P0 FMUL R10, R10, 8388608 ;  /* 0x4b0000000a0a8820 */ /* 0x000fc80000400000 */
[----:B------:R-:W-:-:S05]  /*5420*/  VIADD R11, R10, 0xc0d55555 ;  /* 0xc0d555550a0b7836 */ /* 0x000fca0000000000 */
[----:B------:R-:W-:-:S05]  /*5430*/  LOP3.LUT R13, R11, 0xff800000, RZ, 0xc0, !PT ;  /* 0xff8000000b0d7812 */ /* 0x000fca00078ec0ff */
[----:B------:R-:W-:-:S04]  /*5440*/  IMAD.IADD R11, R10, 0x1, -R13 ;  /* 0x000000010a0b7824 */ /* 0x000fc800078e0a0d */
[----:B------:R-:W-:Y:S01]  /*5450*/  FADD R15, R11, -1 ;  /* 0xbf8000000b0f7421 */ /* 0x000fe20000000000 */
[----:B------:R-:W-:Y:S02]  /*5460*/  FSEL R11, RZ, -23, P0 ;  /* 0xc1b80000ff0b7808 */ /* 0x000fe40000000000 */
[----:B------:R-:W-:Y:S01]  /*5470*/  ISETP.GT.U32.AND P0, PT, R10, 0x7f7fffff, PT ;  /* 0x7f7fffff0a00780c */ /* 0x000fe20003f04070 */
[----:B------:R-:W-:-:S04]  /*5480*/  FFMA R12, R15, -R12, 0.14084610342979431152 ;  /* 0x3e1039f60f0c7423 */ /* 0x000fc8000000080c */
[----:B------:R-:W-:-:S04]  /*5490*/  FFMA R12, R15, R12, -0.12148627638816833496 ;  /* 0xbdf8cdcc0f0c7423 */ /* 0x000fc8000000000c */
[----:B------:R-:W-:-:S04]  /*54a0*/  FFMA R12, R15, R12, 0.13980610668659210205 ;  /* 0x3e0f29550f0c7423 */ /* 0x000fc8000000000c */
[C---:B------:R-:W-:Y:S02]  /*54b0*/  FFMA R14, R15.reuse, R12, -0.16684235632419586182 ;  /* 0xbe2ad8b90f0e7423 */ /* 0x040fe4000000000c */
[----:B------:R-:W0:Y:S02]  /*54c0*/  LDS R12, [R4+-0x80] ;  /* 0xffff8000040c7984 */ /* 0x000e240000000800 */
[----:B------:R-:W-:-:S04]  /*54d0*/  FFMA R14, R15, R14, 0.20012299716472625732 ;  /* 0x3e4ced0b0f0e7423 */ /* 0x000fc8000000000e */
[----:B------:R-:W-:-:S04]  /*54e0*/  FFMA R14, R15, R14, -0.24999669194221496582 ;  /* 0xbe7fff220f0e7423 */ /* 0x000fc8000000000e */
[----:B------:R-:W-:-:S04]  /*54f0*/  FFMA R14, R15, R14, 0.33333182334899902344 ;  /* 0x3eaaaa780f0e7423 */ /* 0x000fc8000000000e */
[C---:B------:R-:W-:Y:S01]  /*5500*/  FFMA R16, R15.reuse, R14, -0.5 ;  /* 0xbf0000000f107423 */ /* 0x040fe2000000000e */
[----:B------:R-:W-:Y:S01]  /*5510*/  I2FP.F32.S32 R14, R13 ;  /* 0x0000000d000e7245 */ /* 0x000fe20000201400 */
[----:B------:R-:W-:Y:S02]  /*5520*/  IMAD.MOV.U32 R13, RZ, RZ, 0x7f800000 ;  /* 0x7f800000ff0d7424 */ /* 0x000fe400078e00ff */
[C---:B------:R-:W-:Y:S02]  /*5530*/  FMUL R16, R15.reuse, R16 ;  /* 0x000000100f107220 */ /* 0x040fe40000400000 */
[----:B------:R-:W-:Y:S02]  /*5540*/  FFMA R11, R14, 1.1920928955078125e-07, R11 ;  /* 0x340000000e0b7823 */ /* 0x000fe4000000000b */
[----:B------:R-:W-:-:S04]  /*5550*/  FFMA R16, R15, R16, R15 ;  /* 0x000000100f107223 */ /* 0x000fc8000000000f */
[----:B------:R-:W-:Y:S01]  /*5560*/  FFMA R11, R11, 0.69314718246459960938, R16 ;  /* 0x3f3172180b0b7823 */ /* 0x000fe20000000010 */
[C---:B------:R-:W-:Y:S01]  /*5570*/  @P0 FFMA R11, R10.reuse, R13, +INF ;  /* 0x7f8000000a0b0423 */ /* 0x040fe2000000000d */
[----:B------:R-:W-:-:S04]  /*5580*/  FSETP.NEU.AND P0, PT, R10, RZ, PT ;  /* 0x000000ff0a00720b */ /* 0x000fc80003f0d000 */
[----:B------:R-:W-:Y:S01]  /*5590*/  FSEL R13, R11, -INF , P0 ;  /* 0xff8000000b0d7808 */ /* 0x000fe20000000000 */
[----:B---3--:R-:W-:-:S04]  /*55a0*/  IMAD.WIDE R10, R7, 0x4, R8 ;  /* 0x00000004070a7825 */ /* 0x008fc800078e0208 */
[----:B0-----:R-:W-:-:S05]  /*55b0*/  FADD R13, R12, R13 ;  /* 0x0000000d0c0d7221 */ /* 0x001fca0000000000 */
[----:B------:R0:W-:Y:S02]  /*55c0*/  STG.E desc[UR8][R10.64], R13 ;  /* 0x0000000d0a007986 */ /* 0x0001e4000c101908 */
.L_x_98:
[----:B------:R-:W-:Y:S05]  /*55d0*/  BSYNC.RECONVERGENT B1 ;  /* 0x0000000000017941 */ /* 0x000fea0003800200 */
.L_x_97:
[C---:B------:R-:W-:Y:S01]  /*55e0*/  IMAD R4, R5.reuse, 0x4, R4 ;  /* 0x0000000405047824 */ /* 0x040fe200078e0204 */
[----:B------:R-:W-:Y:S01]  /*55f0*/  IADD3 R7, PT, PT, R5, R7, RZ ;  /* 0x0000000705077210 */ /* 0x000fe20007ffe0ff */
[----:B------:R-:W-:Y:S06]  /*5600*/  @P1 BRA `(.L_x_99) ;  /* 0xfffffffc00601947 */ /* 0x000fec000383ffff */
.L_x_96:
[----:B------:R-:W-:Y:S05]  /*5610*/  BSYNC.RECONVERGENT B0 ;  /* 0x0000000000007941 */ /* 0x000fea0003800200 */
.L_x_95:
[----:B------:R-:W-:-:S13]  /*5620*/  ISETP.GE.U32.AND P0, PT, R17, 0x3, PT ;  /* 0x000000031100780c */ /* 0x000fda0003f06070 */
[----:B------:R-:W-:Y:S05]  /*5630*/  @!P0 EXIT ;  /* 0x000000000000894d */ /* 0x000fea0003800000 */
[----:B------:R-:W1:Y:S01]  /*5640*/  LDC R2, c[0x0][0x3a8] ;  /* 0x0000ea00ff027b82 */ /* 0x000e620000000800 */
[C---:B------:R-:W-:Y:S01]  /*5650*/  IMAD.IADD R12, R0.reuse, 0x1, R5 ;  /* 0x00000001000c7824 */ /* 0x040fe200078e0205 */
[C---:B0-----:R-:W-:Y:S01]  /*5660*/  LEA R10, R3.reuse, R0, 0x5 ;  /* 0x00000000030a7211 */ /* 0x041fe200078e28ff */
[----:B------:R-:W-:Y:S02]  /*5670*/  IMAD.SHL.U32 R4, R0, 0x4, RZ ;  /* 0x0000000400047824 */ /* 0x000fe400078e00ff */
[----:B------:R-:W-:Y:S01]  /*5680*/  IMAD R3, R3, 0x20, R12 ;  /* 0x0000002003037824 */ /* 0x000fe200078e020c */
[----:B------:R-:W-:Y:S01]  /*5690*/  LEA R7, R12, 0x1000, 0x2 ;  /* 0x000010000c077811 */ /* 0x000fe200078e10ff */
[C-C-:B------:R-:W-:Y:S01]  /*56a0*/  IMAD R11, R5.reuse, 0x8, R4.reuse ;  /* 0x00000008050b7824 */ /* 0x140fe200078e0204 */
[----:B---3--:R-:W0:Y:S01]  /*56b0*/  LDC.64 R8, c[0x0][0x3a0] ;  /* 0x0000e800ff087b82 */ /* 0x008e220000000a00 */
[C---:B------:R-:W-:Y:S01]  /*56c0*/  IMAD R13, R5.reuse, 0xc, R4 ;  /* 0x0000000c050d7824 */ /* 0x040fe200078e0204 */
[C---:B------:R-:W-:Y:S01]  /*56d0*/  LEA R15, R5.reuse, R10, 0x1 ;  /* 0x0000000a050f7211 */ /* 0x040fe200078e08ff */
[----:B------:R-:W-:-:S07]  /*56e0*/  IMAD R17, R5, 0x3, R10 ;  /* 0x0000000305117824 */ /* 0x000fce00078e020a */
.L_x_108:
[-C--:B-1----:R-:W-:Y:S01]  /*56f0*/  ISETP.GE.AND P2, PT, R10, R2.reuse, PT ;  /* 0x000000020a00720c */ /* 0x082fe20003f46270 */
[----:B------:R-:W-:Y:S01]  /*5700*/  BSSY.RECONVERGENT B0, `(.L_x_100) ;  /* 0x0000025000007945 */ /* 0x000fe20003800200 */
[-C--:B------:R-:W-:Y:S02]  /*5710*/  ISETP.GE.AND P3, PT, R3, R2.reuse, PT ;  /* 0x000000020300720c */ /* 0x080fe40003f66270 */
[-C--:B------:R-:W-:Y:S02]  /*5720*/  ISETP.GE.AND P1, PT, R15, R2.reuse, PT ;  /* 0x000000020f00720c */ /* 0x080fe40003f26270 */
[----:B------:R-:W-:-:S07]  /*5730*/  ISETP.GE.AND P0, PT, R17, R2, PT ;  /* 0x000000021100720c */ /* 0x000fce0003f06270 */
[----:B0--34-:R-:W-:Y:S06]  /*5740*/  @P2 BRA `(.L_x_101) ;  /* 0x0000000000802947 */ /* 0x019fec0003800000 */
[----:B------:R-:W-:Y:S02]  /*5750*/  IMAD.IADD R12, R4, 0x1, R6 ;  /* 0x00000001040c7824 */ /* 0x000fe400078e0206 */
[----:B------:R-:W-:-:S03]  /*5760*/  IMAD.MOV.U32 R21, RZ, RZ, 0x3e055027 ;  /* 0x3e055027ff157424 */ /* 0x000fc600078e00ff */
[----:B------:R-:W1:Y:S04]  /*5770*/  LDS R14, [R12+0x1080] ;  /* 0x001080000c0e7984 */ /* 0x000e680000000800 */
[----:B------:R-:W3:Y:S01]  /*5780*/  LDS R12, [R12+0x1000] ;  /* 0x001000000c0c7984 */ /* 0x000ee20000000800 */
[----:B-1----:R-:W-:-:S13]  /*5790*/  FSETP.GEU.AND P2, PT, R14, 1.175494350822287508e-38, PT ;  /* 0x008000000e00780b */ /* 0x002fda0003f4e000 */
[----:B------:R-:W-:-:S04]  /*57a0*/  @!P2 FMUL R14, R14, 8388608 ;  /* 0x4b0000000e0ea820 */ /* 0x000fc80000400000 */
[----:B------:R-:W-:-:S05]  /*57b0*/  VIADD R16, R14, 0xc0d55555 ;  /* 0xc0d555550e107836 */ /* 0x000fca0000000000 */
[----:B--2---:R-:W-:-:S04]  /*57c0*/  LOP3.LUT R19, R16, 0xff800000, RZ, 0xc0, !PT ;  /* 0xff80000010137812 */ /* 0x004fc800078ec0ff */
[-C--:B------:R-:W-:Y:S02]  /*57d0*/  IADD3 R16, PT, PT, R14, -R19.reuse, RZ ;  /* 0x800000130e107210 */ /* 0x080fe40007ffe0ff */
[----:B------:R-:W-:-:S03]  /*57e0*/  I2FP.F32.S32 R19, R19 ;  /* 0x0000001300137245 */ /* 0x000fc60000201400 */
[----:B------:R-:W-:Y:S01]  /*57f0*/  FADD R18, R16, -1 ;  /* 0xbf80000010127421 */ /* 0x000fe20000000000 */
[----:B------:R-:W-:Y:S02]  /*5800*/  FSEL R16, RZ, -23, P2 ;  /* 0xc1b80000ff107808 */ /* 0x000fe40001000000 */
[----:B------:R-:W-:Y:S01]  /*5810*/  ISETP.GT.U32.AND P2, PT, R14, 0x7f7fffff, PT ;  /* 0x7f7fffff0e00780c */ /* 0x000fe20003f44070 */
[C---:B------:R-:W-:Y:S02]  /*5820*/  FFMA R21, R18.reuse, -R21, 0.14084610342979431152 ;  /* 0x3e1039f612157423 */ /* 0x040fe40000000815 */
[----:B------:R-:W-:Y:S01]  /*5830*/  FFMA R16, R19, 1.1920928955078125e-07, R16 ;  /* 0x3400000013107823 */ /* 0x000fe20000000010 */
[----:B------:R-:W-:Y:S02]  /*5840*/  IMAD.MOV.U32 R19, RZ, RZ, 0x7f800000 ;  /* 0x7f800000ff137424 */ /* 0x000fe400078e00ff */
[----:B------:R-:W-:-:S04]  /*5850*/  FFMA R21, R18, R21, -0.12148627638816833496 ;  /* 0xbdf8cdcc12157423 */ /* 0x000fc80000000015 */
[----:B------:R-:W-:-:S04]  /*5860*/  FFMA R21, R18, R21, 0.13980610668659210205 ;  /* 0x3e0f295512157423 */ /* 0x000fc80000000015 */
[----:B------:R-:W-:-:S04]  /*5870*/  FFMA R21, R18, R21, -0.16684235632419586182 ;  /* 0xbe2ad8b912157423 */ /* 0x000fc80000000015 */
[----:B------:R-:W-:-:S04]  /*5880*/  FFMA R21, R18, R21, 0.20012299716472625732 ;  /* 0x3e4ced0b12157423 */ /* 0x000fc80000000015 */
[----:B------:R-:W-:-:S04]  /*5890*/  FFMA R21, R18, R21, -0.24999669194221496582 ;  /* 0xbe7fff2212157423 */ /* 0x000fc80000000015 */
[----:B------:R-:W-:-:S04]  /*58a0*/  FFMA R21, R18, R21, 0.33333182334899902344 ;  /* 0x3eaaaa7812157423 */ /* 0x000fc80000000015 */
[----:B------:R-:W-:-:S04]  /*58b0*/  FFMA R21, R18, R21, -0.5 ;  /* 0xbf00000012157423 */ /* 0x000fc80000000015 */
[----:B------:R-:W-:-:S04]  /*58c0*/  FMUL R21, R18, R21 ;  /* 0x0000001512157220 */ /* 0x000fc80000400000 */
[----:B------:R-:W-:-:S04]  /*58d0*/  FFMA R21, R18, R21, R18 ;  /* 0x0000001512157223 */ /* 0x000fc80000000012 */
[----:B------:R-:W-:Y:S01]  /*58e0*/  FFMA R16, R16, 0.69314718246459960938, R21 ;  /* 0x3f31721810107823 */ /* 0x000fe20000000015 */
[C---:B------:R-:W-:Y:S01]  /*58f0*/  @P2 FFMA R16, R14.reuse, R19, +INF ;  /* 0x7f8000000e102423 */ /* 0x040fe20000000013 */
[----:B------:R-:W-:Y:S01]  /*5900*/  FSETP.NEU.AND P2, PT, R14, RZ, PT ;  /* 0x000000ff0e00720b */ /* 0x000fe20003f4d000 */
[----:B0-----:R-:W-:-:S03]  /*5910*/  IMAD.WIDE R18, R10, 0x4, R8 ;  /* 0x000000040a127825 */ /* 0x001fc600078e0208 */
[----:B------:R-:W-:-:S05]  /*5920*/  FSEL R21, R16, -INF , P2 ;  /* 0xff80000010157808 */ /* 0x000fca0001000000 */
[----:B---3--:R-:W-:-:S05]  /*5930*/  FADD R21, R12, R21 ;  /* 0x000000150c157221 */ /* 0x008fca0000000000 */
[----:B------:R1:W-:Y:S02]  /*5940*/  STG.E desc[UR8][R18.64], R21 ;  /* 0x0000001512007986 */ /* 0x0003e4000c101908 */
.L_x_101:
[----:B------:R-:W-:Y:S05]  /*5950*/  BSYNC.RECONVERGENT B0 ;  /* 0x0000000000007941 */ /* 0x000fea0003800200 */
.L_x_100:
[----:B------:R-:W-:Y:S04]  /*5960*/  BSSY.RECONVERGENT B0, `(.L_x_102) ;  /* 0x0000022000007945 */ /* 0x000fe80003800200 */
[----:B------:R-:W-:Y:S05]  /*5970*/  @P3 BRA `(.L_x_103) ;  /* 0x0000000000803947 */ /* 0x000fea0003800000 */
[----:B------:R-:W-:Y:S02]  /*5980*/  IADD3 R12, PT, PT, R7, R6, RZ ;  /* 0x00000006070c7210 */ /* 0x000fe40007ffe0ff */
[----:B-1----:R-:W-:-:S03]  /*5990*/  MOV R21, 0x3e055027 ;  /* 0x3e05502700157802 */ /* 0x002fc60000000f00 */
[----:B------:R-:W1:Y:S04]  /*59a0*/  LDS R14, [R12+0x80] ;  /* 0x000080000c0e7984 */ /* 0x000e680000000800 */
[----:B------:R-:W3:Y:S01]  /*59b0*/  LDS R12, [R12] ;  /* 0x000000000c0c7984 */ /* 0x000ee20000000800 */
[----:B-1----:R-:W-:-:S13]  /*59c0*/  FSETP.GEU.AND P2, PT, R14, 1.175494350822287508e-38, PT ;  /* 0x008000000e00780b */ /* 0x002fda0003f4e000 */
[----:B------:R-:W-:-:S04]  /*59d0*/  @!P2 FMUL R14, R14, 8388608 ;  /* 0x4b0000000e0ea820 */ /* 0x000fc80000400000 */
[----:B------:R-:W-:-:S05]  /*59e0*/  VIADD R16, R14, 0xc0d55555 ;  /* 0xc0d555550e107836 */ /* 0x000fca0000000000 */
[----:B--2---:R-:W-:-:S05]  /*59f0*/  LOP3.LUT R19, R16, 0xff800000, RZ, 0xc0, !PT ;  /* 0xff80000010137812 */ /* 0x004fca00078ec0ff */
[----:B------:R-:W-:Y:S01]  /*5a00*/  IMAD.IADD R16, R14, 0x1, -R19 ;  /* 0x000000010e107824 */ /* 0x000fe200078e0a13 */
        /* <DEDUP_REMOVED lines=23> */
.L_x_103:
[----:B------:R-:W-:Y:S05]  /*5b80*/  BSYNC.RECONVERGENT B0 ;  /* 0x0000000000007941 */ /* 0x000fea0003800200 */
.L_x_102:
[----:B------:R-:W-:Y:S04]  /*5b90*/  BSSY.RECONVERGENT B0, `(.L_x_104) ;  /* 0x0000022000007945 */ /* 0x000fe80003800200 */
[----:B------:R-:W-:Y:S05]  /*5ba0*/  @P1 BRA `(.L_x_105) ;  /* 0x0000000000801947 */ /* 0x000fea0003800000 */
[----:B------:R-:W-:Y:S02]  /*5bb0*/  IMAD.IADD R12, R11, 0x1, R6 ;  /* 0x000000010b0c7824 */ /* 0x000fe400078e0206 */
[----:B-1-3--:R-:W-:-:S03]  /*5bc0*/  IMAD.MOV.U32 R21, RZ, RZ, 0x3e055027 ;  /* 0x3e055027ff157424 */ /* 0x00afc600078e00ff */
[----:B------:R-:W1:Y:S04]  /*5bd0*/  LDS R14, [R12+0x1080] ;  /* 0x001080000c0e7984 */ /* 0x000e680000000800 */
[----:B------:R-:W3:Y:S01]  /*5be0*/  LDS R12, [R12+0x1000] ;  /* 0x001000000c0c7984 */ /* 0x000ee20000000800 */
[----:B-1----:R-:W-:-:S13]  /*5bf0*/  FSETP.GEU.AND P1, PT, R14, 1.175494350822287508e-38, PT ;  /* 0x008000000e00780b */ /* 0x002fda0003f2e000 */
[----:B------:R-:W-:-:S05]  /*5c00*/  @!P1 FMUL R14, R14, 8388608 ;  /* 0x4b0000000e0e9820 */ /* 0x000fca0000400000 */
[----:B------:R-:W-:-:S04]  /*5c10*/  IADD3 R16, PT, PT, R14, -0x3f2aaaab, RZ ;  /* 0xc0d555550e107810 */ /* 0x000fc80007ffe0ff */
        /* <DEDUP_REMOVED lines=8> */
[----:B------:R-:W-:Y:S01]  /*5ca0*/  MOV R19, 0x7f800000 ;  /* 0x7f80000000137802 */ /* 0x000fe20000000f00 */
        /* <DEDUP_REMOVED lines=16> */
.L_x_105:
[----:B------:R-:W-:Y:S05]  /*5db0*/  BSYNC.RECONVERGENT B0 ;  /* 0x0000000000007941 */ /* 0x000fea0003800200 */
.L_x_104:
[----:B------:R-:W-:Y:S01]  /*5dc0*/  BSSY.RECONVERGENT B0, `(.L_x_106) ;  /* 0x0000023000007945 */ /* 0x000fe20003800200 */
[----:B------:R-:W-:-:S03]  /*5dd0*/  IADD3 R20, PT, PT, R5, R0, R5 ;  /* 0x0000000005147210 */ /* 0x000fc60007ffe005 */
[----:B------:R-:W-:Y:S05]  /*5de0*/  @P0 BRA `(.L_x_107) ;  /* 0x0000000000800947 */ /* 0x000fea0003800000 */
[----:B------:R-:W-:Y:S02]  /*5df0*/  IMAD.IADD R0, R13, 0x1, R6 ;  /* 0x000000010d007824 */ /* 0x000fe400078e0206 */
[----:B-1-34-:R-:W-:-:S03]  /*5e00*/  IMAD.MOV.U32 R21, RZ, RZ, 0x3e055027 ;  /* 0x3e055027ff157424 */ /* 0x01afc600078e00ff */
        /* <DEDUP_REMOVED lines=30> */
.L_x_107:
[----:B------:R-:W-:Y:S05]  /*5ff0*/  BSYNC.RECONVERGENT B0 ;  /* 0x0000000000007941 */ /* 0x000fea0003800200 */
.L_x_106:
[C---:B------:R-:W-:Y:S01]  /*6000*/  IADD3 R0, PT, PT, R5.reuse, R20, R5 ;  /* 0x0000001405007210 */ /* 0x040fe20007ffe005 */
[C---:B------:R-:W-:Y:S01]  /*6010*/  IMAD R6, R5.reuse, 0x10, R6 ;  /* 0x0000001005067824 */ /* 0x040fe200078e0206 */
[C---:B------:R-:W-:Y:S01]  /*6020*/  LEA R10, R5.reuse, R10, 0x2 ;  /* 0x0000000a050a7211 */ /* 0x040fe200078e10ff */
[C---:B------:R-:W-:Y:S01]  /*6030*/  IMAD R3, R5.reuse, 0x4, R3 ;  /* 0x0000000405037824 */ /* 0x040fe200078e0203 */
[----:B------:R-:W-:Y:S01]  /*6040*/  ISETP.GE.U32.AND P0, PT, R0, 0x20, PT ;  /* 0x000000200000780c */ /* 0x000fe20003f06070 */
[C---:B------:R-:W-:Y:S01]  /*6050*/  IMAD R17, R5.reuse, 0x4, R17 ;  /* 0x0000000405117824 */ /* 0x040fe200078e0211 */
[----:B------:R-:W-:-:S11]  /*6060*/  LEA R15, R5, R15, 0x2 ;  /* 0x0000000f050f7211 */ /* 0x000fd600078e10ff */
[----:B------:R-:W-:Y:S05]  /*6070*/  @!P0 BRA `(.L_x_108) ;  /* 0xfffffff4009c8947 */ /* 0x000fea000383ffff */
[----:B------:R-:W-:Y:S05]  /*6080*/  EXIT ;  /* 0x000000000000794d */ /* 0x000fea0003800000 */
        .weak           $__internal_0_$__cuda_sm3x_div_rn_noftz_f32_slowpath
        .type           $__internal_0_$__cuda_sm3x_div_rn_noftz_f32_slowpath,@function
        .size           $__internal_0_$__cuda_sm3x_div_rn_noftz_f32_slowpath,(.L_x_121 - $__internal_0_$__cuda_sm3x_div_rn_noftz_f32_slowpath)
$__internal_0_$__cuda_sm3x_div_rn_noftz_f32_slowpath:
[--C-:B------:R-:W-:Y:S01]  /*6090*/  SHF.R.U32.HI R33, RZ, 0x17, R31.reuse ;  /* 0x00000017ff217819 */ /* 0x100fe2000001161f */
[----:B------:R-:W-:Y:S01]  /*60a0*/  BSSY.RECONVERGENT B3, `(.L_x_109) ;  /* 0x0000065000037945 */ /* 0x000fe20003800200 */
[--C-:B------:R-:W-:Y:S01]  /*60b0*/  SHF.R.U32.HI R23, RZ, 0x17, R22.reuse ;  /* 0x00000017ff177819 */ /* 0x100fe20000011616 */
[----:B------:R-:W-:Y:S01]  /*60c0*/  IMAD.MOV.U32 R34, RZ, RZ, R31 ;  /* 0x000000ffff227224 */ /* 0x000fe200078e001f */
[----:B------:R-:W-:Y:S01]  /*60d0*/  LOP3.LUT R37, R33, 0xff, RZ, 0xc0, !PT ;  /* 0x000000ff21257812 */ /* 0x000fe200078ec0ff */
[----:B------:R-:W-:Y:S01]  /*60e0*/  IMAD.MOV.U32 R33, RZ, RZ, R22 ;  /* 0x000000ffff217224 */ /* 0x000fe200078e0016 */
[----:B------:R-:W-:-:S03]  /*60f0*/  LOP3.LUT R36, R23, 0xff, RZ, 0xc0, !PT ;  /* 0x000000ff17247812 */ /* 0x000fc600078ec0ff */
[----:B------:R-:W-:Y:S01]  /*6100*/  VIADD R38, R37, 0xffffffff ;  /* 0xffffffff25267836 */ /* 0x000fe20000000000 */
[----:B------:R-:W-:-:S04]  /*6110*/  IADD3 R35, PT, PT, R36, -0x1, RZ ;  /* 0xffffffff24237810 */ /* 0x000fc80007ffe0ff */
[----:B------:R-:W-:-:S04]  /*6120*/  ISETP.GT.U32.AND P0, PT, R38, 0xfd, PT ;  /* 0x000000fd2600780c */ /* 0x000fc80003f04070 */
[----:B------:R-:W-:-:S13]  /*6130*/  ISETP.GT.U32.OR P0, PT, R35, 0xfd, P0 ;  /* 0x000000fd2300780c */ /* 0x000fda0000704470 */
[----:B------:R-:W-:Y:S01]  /*6140*/  @!P0 MOV R23, RZ ;  /* 0x000000ff00178202 */ /* 0x000fe20000000f00 */
[----:B------:R-:W-:Y:S06]  /*6150*/  @!P0 BRA `(.L_x_110) ;  /* 0x0000000000608947 */ /* 0x000fec0003800000 */
[----:B------:R-:W-:Y:S01]  /*6160*/  FSETP.GTU.FTZ.AND P1, PT, |R31|, +INF , PT ;  /* 0x7f8000001f00780b */ /* 0x000fe20003f3c200 */
[----:B------:R-:W-:Y:S01]  /*6170*/  IMAD.MOV.U32 R23, RZ, RZ, R31 ;  /* 0x000000ffff177224 */ /* 0x000fe200078e001f */
[----:B------:R-:W-:-:S04]  /*6180*/  FSETP.GTU.FTZ.AND P0, PT, |R22|, +INF , PT ;  /* 0x7f8000001600780b */ /* 0x000fc80003f1c200 */
[----:B------:R-:W-:-:S13]  /*6190*/  PLOP3.LUT P0, PT, P0, P1, PT, 0xf8, 0x8f ;  /* 0x00000000008f781c */ /* 0x000fda0000703f70 */
[----:B------:R-:W-:Y:S05]  /*61a0*/  @P0 BRA `(.L_x_111) ;  /* 0x00000004004c0947 */ /* 0x000fea0003800000 */
[----:B------:R-:W-:-:S13]  /*61b0*/  LOP3.LUT P0, RZ, R34, 0x7fffffff, R33, 0xc8, !PT ;  /* 0x7fffffff22ff7812 */ /* 0x000fda000780c821 */
[----:B------:R-:W-:Y:S05]  /*61c0*/  @!P0 BRA `(.L_x_112) ;  /* 0x00000004003c8947 */ /* 0x000fea0003800000 */
[C---:B------:R-:W-:Y:S02]  /*61d0*/  FSETP.NEU.FTZ.AND P0, PT, |R22|.reuse, +INF , PT ;  /* 0x7f8000001600780b */ /* 0x040fe40003f1d200 */
[----:B------:R-:W-:Y:S02]  /*61e0*/  FSETP.NEU.FTZ.AND P3, PT, |R23|, +INF , PT ;  /* 0x7f8000001700780b */ /* 0x000fe40003f7d200 */
[----:B------:R-:W-:-:S11]  /*61f0*/  FSETP.NEU.FTZ.AND P1, PT, |R22|, +INF , PT ;  /* 0x7f8000001600780b */ /* 0x000fd60003f3d200 */
[----:B------:R-:W-:Y:S05]  /*6200*/  @!P3 BRA !P0, `(.L_x_112) ;  /* 0x00000004002cb947 */ /* 0x000fea0004000000 */
[----:B------:R-:W-:-:S04]  /*6210*/  LOP3.LUT P0, RZ, R33, 0x7fffffff, RZ, 0xc0, !PT ;  /* 0x7fffffff21ff7812 */ /* 0x000fc8000780c0ff */
[----:B------:R-:W-:-:S13]  /*6220*/  PLOP3.LUT P0, PT, P3, P0, PT, 0x2f, 0xf2 ;  /* 0x0000000000f2781c */ /* 0x000fda0001f00577 */
[----:B------:R-:W-:Y:S05]  /*6230*/  @P0 BRA `(.L_x_113) ;  /* 0x0000000400180947 */ /* 0x000fea0003800000 */
[----:B------:R-:W-:-:S04]  /*6240*/  LOP3.LUT P0, RZ, R34, 0x7fffffff, RZ, 0xc0, !PT ;  /* 0x7fffffff22ff7812 */ /* 0x000fc8000780c0ff */
[----:B------:R-:W-:-:S13]  /*6250*/  PLOP3.LUT P0, PT, P1, P0, PT, 0x2f, 0xf2 ;  /* 0x0000000000f2781c */ /* 0x000fda0000f00577 */
[----:B------:R-:W-:Y:S05]  /*6260*/  @P0 BRA `(.L_x_114) ;  /* 0x0000000400000947 */ /* 0x000fea0003800000 */
[----:B------:R-:W-:Y:S02]  /*6270*/  ISETP.GE.AND P1, PT, R38, RZ, PT ;  /* 0x000000ff2600720c */ /* 0x000fe40003f26270 */
[----:B------:R-:W-:-:S11]  /*6280*/  ISETP.GE.AND P0, PT, R35, RZ, PT ;  /* 0x000000ff2300720c */ /* 0x000fd60003f06270 */
[----:B------:R-:W-:Y:S02]  /*6290*/  @!P1 FFMA R34, R23, 1.84467440737095516160e+19, RZ ;  /* 0x5f80000017229823 */ /* 0x000fe400000000ff */
[----:B------:R-:W-:Y:S01]  /*62a0*/  @P0 IMAD.MOV.U32 R23, RZ, RZ, RZ ;  /* 0x000000ffff170224 */ /* 0x000fe200078e00ff */
[----:B------:R-:W-:Y:S01]  /*62b0*/  @!P0 MOV R23, 0xffffffc0 ;  /* 0xffffffc000178802 */ /* 0x000fe20000000f00 */
[----:B------:R-:W-:-:S04]  /*62c0*/  @!P0 FFMA R33, R22, 1.84467440737095516160e+19, RZ ;  /* 0x5f80000016218823 */ /* 0x000fc800000000ff */
[----:B------:R-:W-:-:S07]  /*62d0*/  @!P1 VIADD R23, R23, 0x40 ;  /* 0x0000004017179836 */ /* 0x000fce0000000000 */
.L_x_110:
[----:B------:R-:W-:Y:S01]  /*62e0*/  LEA R35, R37, 0xc0800000, 0x17 ;  /* 0xc080000025237811 */ /* 0x000fe200078eb8ff */
[----:B------:R-:W-:Y:S01]  /*62f0*/  VIADD R36, R36, 0xffffff81 ;  /* 0xffffff8124247836 */ /* 0x000fe20000000000 */
[----:B------:R-:W-:Y:S02]  /*6300*/  BSSY.RECONVERGENT B4, `(.L_x_115) ;  /* 0x0000035000047945 */ /* 0x000fe40003800200 */
[----:B------:R-:W-:Y:S01]  /*6310*/  IADD3 R35, PT, PT, -R35, R34, RZ ;  /* 0x0000002223237210 */ /* 0x000fe20007ffe1ff */
[C---:B------:R-:W-:Y:S01]  /*6320*/  IMAD R22, R36.reuse, -0x800000, R33 ;  /* 0xff80000024167824 */ /* 0x040fe200078e0221 */
[----:B------:R-:W-:Y:S02]  /*6330*/  IADD3 R36, PT, PT, R36, 0x7f, -R37 ;  /* 0x0000007f24247810 */ /* 0x000fe40007ffe825 */
[----:B------:R-:W0:Y:S01]  /*6340*/  MUFU.RCP R33, R35 ;  /* 0x0000002300217308 */ /* 0x000e220000001000 */
[----:B------:R-:W-:Y:S02]  /*6350*/  FADD.FTZ R37, -R35, -RZ ;  /* 0x800000ff23257221 */ /* 0x000fe40000010100 */
[----:B------:R-:W-:-:S02]  /*6360*/  IMAD.IADD R39, R36, 0x1, R23 ;  /* 0x0000000124277824 */ /* 0x000fc400078e0217 */
[----:B0-----:R-:W-:-:S04]  /*6370*/  FFMA R34, R33, R37, 1 ;  /* 0x3f80000021227423 */ /* 0x001fc80000000025 */
[----:B------:R-:W-:-:S04]  /*6380*/  FFMA R36, R33, R34, R33 ;  /* 0x0000002221247223 */ /* 0x000fc80000000021 */
[----:B------:R-:W-:-:S04]  /*6390*/  FFMA R23, R22, R36, RZ ;  /* 0x0000002416177223 */ /* 0x000fc800000000ff */
[----:B------:R-:W-:-:S04]  /*63a0*/  FFMA R34, R37, R23, R22 ;  /* 0x0000001725227223 */ /* 0x000fc80000000016 */
[----:B------:R-:W-:-:S04]  /*63b0*/  FFMA R33, R36, R34, R23 ;  /* 0x0000002224217223 */ /* 0x000fc80000000017 */
[----:B------:R-:W-:-:S04]  /*63c0*/  FFMA R38, R37, R33, R22 ;  /* 0x0000002125267223 */ /* 0x000fc80000000016 */
[----:B------:R-:W-:-:S05]  /*63d0*/  FFMA R22, R36, R38, R33 ;  /* 0x0000002624167223 */ /* 0x000fca0000000021 */
[----:B------:R-:W-:-:S04]  /*63e0*/  SHF.R.U32.HI R23, RZ, 0x17, R22 ;  /* 0x00000017ff177819 */ /* 0x000fc80000011616 */
[----:B------:R-:W-:-:S05]  /*63f0*/  LOP3.LUT R23, R23, 0xff, RZ, 0xc0, !PT ;  /* 0x000000ff17177812 */ /* 0x000fca00078ec0ff */
[----:B------:R-:W-:-:S05]  /*6400*/  IMAD.IADD R35, R23, 0x1, R39 ;  /* 0x0000000117237824 */ /* 0x000fca00078e0227 */
[----:B------:R-:W-:-:S04]  /*6410*/  IADD3 R23, PT, PT, R35, -0x1, RZ ;  /* 0xffffffff23177810 */ /* 0x000fc80007ffe0ff */
[----:B------:R-:W-:-:S13]  /*6420*/  ISETP.GE.U32.AND P0, PT, R23, 0xfe, PT ;  /* 0x000000fe1700780c */ /* 0x000fda0003f06070 */
[----:B------:R-:W-:Y:S05]  /*6430*/  @!P0 BRA `(.L_x_116) ;  /* 0x0000000000808947 */ /* 0x000fea0003800000 */
[----:B------:R-:W-:-:S13]  /*6440*/  ISETP.GT.AND P0, PT, R35, 0xfe, PT ;  /* 0x000000fe2300780c */ /* 0x000fda0003f04270 */
[----:B------:R-:W-:Y:S05]  /*6450*/  @P0 BRA `(.L_x_117) ;  /* 0x00000000006c0947 */ /* 0x000fea0003800000 */
[----:B------:R-:W-:-:S13]  /*6460*/  ISETP.GE.AND P0, PT, R35, 0x1, PT ;  /* 0x000000012300780c */ /* 0x000fda0003f06270 */
[----:B------:R-:W-:Y:S05]  /*6470*/  @P0 BRA `(.L_x_118) ;  /* 0x0000000000740947 */ /* 0x000fea0003800000 */
[----:B------:R-:W-:Y:S02]  /*6480*/  ISETP.GE.AND P0, PT, R35, -0x18, PT ;  /* 0xffffffe82300780c */ /* 0x000fe40003f06270 */
[----:B------:R-:W-:-:S11]  /*6490*/  LOP3.LUT R22, R22, 0x80000000, RZ, 0xc0, !PT ;  /* 0x8000000016167812 */ /* 0x000fd600078ec0ff */
[----:B------:R-:W-:Y:S05]  /*64a0*/  @!P0 BRA `(.L_x_118) ;  /* 0x0000000000688947 */ /* 0x000fea0003800000 */
[CCC-:B------:R-:W-:Y:S01]  /*64b0*/  FFMA.RP R23, R36.reuse, R38.reuse, R33.reuse ;  /* 0x0000002624177223 */ /* 0x1c0fe20000008021 */
[CCC-:B------:R-:W-:Y:S01]  /*64c0*/  FFMA.RM R34, R36.reuse, R38.reuse, R33.reuse ;  /* 0x0000002624227223 */ /* 0x1c0fe20000004021 */
[----:B------:R-:W-:Y:S01]  /*64d0*/  FFMA.RZ R33, R36, R38, R33 ;  /* 0x0000002624217223 */ /* 0x000fe2000000c021 */
[C---:B------:R-:W-:Y:S02]  /*64e0*/  ISETP.NE.AND P1, PT, R35.reuse, RZ, PT ;  /* 0x000000ff2300720c */ /* 0x040fe40003f25270 */
[----:B------:R-:W-:Y:S02]  /*64f0*/  ISETP.NE.AND P3, PT, R35, RZ, PT ;  /* 0x000000ff2300720c */ /* 0x000fe40003f65270 */
[----:B------:R-:W-:Y:S02]  /*6500*/  LOP3.LUT R33, R33, 0x7fffff, RZ, 0xc0, !PT ;  /* 0x007fffff21217812 */ /* 0x000fe400078ec0ff */
[----:B------:R-:W-:Y:S01]  /*6510*/  FSETP.NEU.FTZ.AND P0, PT, R23, R34, PT ;  /* 0x000000221700720b */ /* 0x000fe20003f1d000 */
[----:B------:R-:W-:Y:S01]  /*6520*/  VIADD R34, R35, 0x20 ;  /* 0x0000002023227836 */ /* 0x000fe20000000000 */
[----:B------:R-:W-:Y:S01]  /*6530*/  LOP3.LUT R33, R33, 0x800000, RZ, 0xfc, !PT ;  /* 0x0080000021217812 */ /* 0x000fe200078efcff */
[----:B------:R-:W-:-:S03]  /*6540*/  IMAD.MOV R23, RZ, RZ, -R35 ;  /* 0x000000ffff177224 */ /* 0x000fc600078e0a23 */
[----:B------:R-:W-:-:S04]  /*6550*/  SHF.L.U32 R34, R33, R34, RZ ;  /* 0x0000002221227219 */ /* 0x000fc800000006ff */
[----:B------:R-:W-:Y:S02]  /*6560*/  ISETP.NE.AND P1, PT, R34, RZ, P1 ;  /* 0x000000ff2200720c */ /* 0x000fe40000f25270 */
[----:B------:R-:W-:Y:S02]  /*6570*/  SEL R34, R23, RZ, P3 ;  /* 0x000000ff17227207 */ /* 0x000fe40001800000 */
[----:B------:R-:W-:Y:S02]  /*6580*/  PLOP3.LUT P0, PT, P0, P1, PT, 0xf8, 0x8f ;  /* 0x00000000008f781c */ /* 0x000fe40000703f70 */
[----:B------:R-:W-:Y:S02]  /*6590*/  SHF.R.U32.HI R34, RZ, R34, R33 ;  /* 0x00000022ff227219 */ /* 0x000fe40000011621 */
[----:B------:R-:W-:Y:S02]  /*65a0*/  SEL R23, RZ, 0x1, !P0 ;  /* 0x00000001ff177807 */ /* 0x000fe40004000000 */
[----:B------:R-:W-:-:S04]  /*65b0*/  SHF.R.U32.HI R36, RZ, 0x1, R34 ;  /* 0x00000001ff247819 */ /* 0x000fc80000011622 */
[----:B------:R-:W-:-:S04]  /*65c0*/  LOP3.LUT R23, R23, 0x1, R36, 0xf8, !PT ;  /* 0x0000000117177812 */ /* 0x000fc800078ef824 */
[----:B------:R-:W-:-:S04]  /*65d0*/  LOP3.LUT R23, R23, R34, RZ, 0xc0, !PT ;  /* 0x0000002217177212 */ /* 0x000fc800078ec0ff */
[----:B------:R-:W-:-:S04]  /*65e0*/  IADD3 R23, PT, PT, R36, R23, RZ ;  /* 0x0000001724177210 */ /* 0x000fc80007ffe0ff */
[----:B------:R-:W-:Y:S01]  /*65f0*/  LOP3.LUT R22, R23, R22, RZ, 0xfc, !PT ;  /* 0x0000001617167212 */ /* 0x000fe200078efcff */
[----:B------:R-:W-:Y:S06]  /*6600*/  BRA `(.L_x_118) ;  /* 0x0000000000107947 */ /* 0x000fec0003800000 */
.L_x_117:
[----:B------:R-:W-:-:S04]  /*6610*/  LOP3.LUT R22, R22, 0x80000000, RZ, 0xc0, !PT ;  /* 0x8000000016167812 */ /* 0x000fc800078ec0ff */
[----:B------:R-:W-:Y:S01]  /*6620*/  LOP3.LUT R22, R22, 0x7f800000, RZ, 0xfc, !PT ;  /* 0x7f80000016167812 */ /* 0x000fe200078efcff */
[----:B------:R-:W-:Y:S06]  /*6630*/  BRA `(.L_x_118) ;  /* 0x0000000000047947 */ /* 0x000fec0003800000 */
.L_x_116:
[----:B------:R-:W-:-:S07]  /*6640*/  IMAD R22, R39, 0x800000, R22 ;  /* 0x0080000027167824 */ /* 0x000fce00078e0216 */
.L_x_118:
[----:B------:R-:W-:Y:S05]  /*6650*/  BSYNC.RECONVERGENT B4 ;  /* 0x0000000000047941 */ /* 0x000fea0003800200 */
.L_x_115:
[----:B------:R-:W-:Y:S05]  /*6660*/  BRA `(.L_x_119) ;  /* 0x0000000000207947 */ /* 0x000fea0003800000 */
.L_x_114:
[----:B------:R-:W-:-:S04]  /*6670*/  LOP3.LUT R22, R34, 0x80000000, R33, 0x48, !PT ;  /* 0x8000000022167812 */ /* 0x000fc800078e4821 */
[----:B------:R-:W-:Y:S01]  /*6680*/  LOP3.LUT R22, R22, 0x7f800000, RZ, 0xfc, !PT ;  /* 0x7f80000016167812 */ /* 0x000fe200078efcff */
[----:B------:R-:W-:Y:S06]  /*6690*/  BRA `(.L_x_119) ;  /* 0x0000000000147947 */ /* 0x000fec0003800000 */
.L_x_113:
[----:B------:R-:W-:Y:S01]  /*66a0*/  LOP3.LUT R22, R34, 0x80000000, R33, 0x48, !PT ;  /* 0x8000000022167812 */ /* 0x000fe200078e4821 */
[----:B------:R-:W-:Y:S06]  /*66b0*/  BRA `(.L_x_119) ;  /* 0x00000000000c7947 */ /* 0x000fec0003800000 */
.L_x_112:
[----:B------:R-:W0:Y:S01]  /*66c0*/  MUFU.RSQ R22, -QNAN ;  /* 0xffc0000000167908 */ /* 0x000e220000001400 */
[----:B------:R-:W-:Y:S05]  /*66d0*/  BRA `(.L_x_119) ;  /* 0x0000000000047947 */ /* 0x000fea0003800000 */
.L_x_111:
[----:B------:R-:W-:-:S07]  /*66e0*/  FADD.FTZ R22, R22, R23 ;  /* 0x0000001716167221 */ /* 0x000fce0000010000 */
.L_x_119:
[----:B------:R-:W-:Y:S05]  /*66f0*/  BSYNC.RECONVERGENT B3 ;  /* 0x0000000000037941 */ /* 0x000fea0003800200 */
.L_x_109:
[----:B0-----:R-:W-:Y:S01]  /*6700*/  IMAD.MOV.U32 R33, RZ, RZ, R22 ;  /* 0x000000ffff217224 */ /* 0x001fe200078e0016 */
[----:B------:R-:W-:Y:S01]  /*6710*/  MOV R22, R32 ;  /* 0x0000002000167202 */ /* 0x000fe20000000f00 */
[----:B------:R-:W-:-:S04]  /*6720*/  IMAD.MOV.U32 R23, RZ, RZ, 0x0 ;  /* 0x00000000ff177424 */ /* 0x000fc800078e00ff */
[----:B------:R-:W-:Y:S05]  /*6730*/  RET.REL.NODEC R22 `(_Z21flashAttentionForwardPKfS0_S0_PfS1_iif) ;  /* 0xffffff9816307950 */ /* 0x000fea0003c3ffff */
.L_x_120:
[----:B------:R-:W-:-:S00]  /*6740*/  BRA `(.L_x_120) ;  /* 0xfffffffc00fc7947 */ /* 0x000fc0000383ffff */
[----:B------:R-:W-:-:S00]  /*6750*/  NOP ;  /* 0x0000000000007918 */ /* 0x000fc00000000000 */
        /* <DEDUP_REMOVED lines=10> */
.L_x_121:


//--------------------- .nv.shared._Z21flashAttentionForwardPKfS0_S0_PfS1_iif --------------------------
	.section	.nv.shared._Z21flashAttentionForwardPKfS0_S0_PfS1_iif,"aw",@nobits
	.sectionflags	@""
	.align	16
	.zero		1024


//--------------------- .nv.shared.reserved.0     --------------------------
	.section	.nv.shared.reserved.0,"aw",@nobits
	.weak		__nv_reservedSMEM_offset_0_alias
	.size		__nv_reservedSMEM_offset_0_alias, 0, 64
	.other		__nv_reservedSMEM_offset_0_alias,@"STO_CUDA_RESERVED_SHARED STV_DEFAULT"
__nv_reservedSMEM_offset_0_alias:
	.zero		0
	.zero		64


//--------------------- .nv.constant0._Z21flashAttentionForwardPKfS0_S0_PfS1_iif --------------------------
	.section	.nv.constant0._Z21flashAttentionForwardPKfS0_S0_PfS1_iif,"a",@progbits
	.sectionflags	@""
	.align	4
.nv.constant0._Z21flashAttentionForwardPKfS0_S0_PfS1_iif:
	.zero		948


//--------------------- SYMBOLS --------------------------

	.type		.nv.reservedSmem.offset0,@object
	.size		.nv.reservedSmem.offset0,0x4
	.type		.nv.reservedSmem.cap,@object
	.size		.nv.reservedSmem.cap,0x4
